//
// Generated by NVIDIA NVVM Compiler
//
// Compiler Build ID: CL-36424714
// Cuda compilation tools, release 13.0, V13.0.88
// Based on NVVM 20.0.0
//

.version 9.0
.target sm_100
.address_size 64

	// .globl	_ZN15flash_attention28flash_attention_merge_kernelEPfS0_S0_S0_iii
.extern .shared .align 16 .b8 _ZN15flash_attention10shared_memE[];

.visible .entry _ZN15flash_attention28flash_attention_merge_kernelEPfS0_S0_S0_iii(
	.param .u64 .ptr .align 1 _ZN15flash_attention28flash_attention_merge_kernelEPfS0_S0_S0_iii_param_0,
	.param .u64 .ptr .align 1 _ZN15flash_attention28flash_attention_merge_kernelEPfS0_S0_S0_iii_param_1,
	.param .u64 .ptr .align 1 _ZN15flash_attention28flash_attention_merge_kernelEPfS0_S0_S0_iii_param_2,
	.param .u64 .ptr .align 1 _ZN15flash_attention28flash_attention_merge_kernelEPfS0_S0_S0_iii_param_3,
	.param .u32 _ZN15flash_attention28flash_attention_merge_kernelEPfS0_S0_S0_iii_param_4,
	.param .u32 _ZN15flash_attention28flash_attention_merge_kernelEPfS0_S0_S0_iii_param_5,
	.param .u32 _ZN15flash_attention28flash_attention_merge_kernelEPfS0_S0_S0_iii_param_6
)
{
	.reg .pred 	%p<29>;
	.reg .b32 	%r<62>;
	.reg .b32 	%f<320>;
	.reg .b64 	%rd<60>;
	.reg .b64 	%fd<16>;

	ld.param.u64 	%rd16, [_ZN15flash_attention28flash_attention_merge_kernelEPfS0_S0_S0_iii_param_0];
	ld.param.u64 	%rd17, [_ZN15flash_attention28flash_attention_merge_kernelEPfS0_S0_S0_iii_param_1];
	ld.param.u64 	%rd18, [_ZN15flash_attention28flash_attention_merge_kernelEPfS0_S0_S0_iii_param_2];
	ld.param.u64 	%rd19, [_ZN15flash_attention28flash_attention_merge_kernelEPfS0_S0_S0_iii_param_3];
	ld.param.u32 	%r19, [_ZN15flash_attention28flash_attention_merge_kernelEPfS0_S0_S0_iii_param_4];
	ld.param.u32 	%r20, [_ZN15flash_attention28flash_attention_merge_kernelEPfS0_S0_S0_iii_param_6];
	cvta.to.global.u64 	%rd1, %rd16;
	cvta.to.global.u64 	%rd2, %rd17;
	cvta.to.global.u64 	%rd3, %rd18;
	cvta.to.global.u64 	%rd4, %rd19;
	setp.lt.s32 	%p1, %r19, 1;
	@%p1 bra 	$L__BB0_23;
	setp.lt.s32 	%p2, %r20, 1;
	@%p2 bra 	$L__BB0_17;
	and.b32  	%r1, %r20, 15;
	and.b32  	%r2, %r20, 7;
	and.b32  	%r3, %r20, 2147483632;
	and.b32  	%r4, %r20, 3;
	neg.s32 	%r5, %r3;
	mov.b32 	%r56, 0;
$L__BB0_3:
	setp.lt.u32 	%p16, %r20, 16;
	mul.wide.u32 	%rd27, %r56, 4;
	add.s64 	%rd28, %rd4, %rd27;
	ld.global.f32 	%f1, [%rd28];
	add.s64 	%rd5, %rd3, %rd27;
	ld.global.f32 	%f2, [%rd5];
	mul.lo.s32 	%r7, %r56, %r20;
	sub.f32 	%f116, %f1, %f2;
	fma.rn.f32 	%f117, %f116, 0fBBBB989D, 0f3F000000;
	cvt.sat.f32.f32 	%f118, %f117;
	mov.f32 	%f119, 0f4B400001;
	mov.f32 	%f120, 0f437C0000;
	fma.rm.f32 	%f121, %f118, %f120, %f119;
	add.f32 	%f122, %f121, 0fCB40007F;
	neg.f32 	%f123, %f122;
	fma.rn.f32 	%f124, %f116, 0fBFB8AA3B, %f123;
	fma.rn.f32 	%f125, %f116, 0fB2A57060, %f124;
	mov.b32 	%r43, %f121;
	shl.b32 	%r44, %r43, 23;
	mov.b32 	%f126, %r44;
	ex2.approx.ftz.f32 	%f127, %f125;
	mul.f32 	%f128, %f127, %f126;
	cvt.f64.f32 	%fd10, %f128;
	add.f64 	%fd11, %fd10, 0d3FF0000000000000;
	rcp.rn.f64 	%fd12, %fd11;
	cvt.rn.f32.f64 	%f3, %fd12;
	mov.b32 	%r59, 0;
	@%p16 bra 	$L__BB0_6;
	mul.wide.u32 	%rd29, %r7, 4;
	add.s64 	%rd30, %rd2, %rd29;
	add.s64 	%rd58, %rd30, 32;
	add.s64 	%rd31, %rd1, %rd29;
	add.s64 	%rd57, %rd31, 32;
	mov.u32 	%r57, %r5;
$L__BB0_5:
	.pragma "nounroll";
	ld.global.f32 	%f129, [%rd58+-32];
	ld.global.f32 	%f130, [%rd57+-32];
	sub.f32 	%f131, %f130, %f129;
	mul.f32 	%f132, %f131, %f3;
	sub.f32 	%f133, %f130, %f132;
	st.global.f32 	[%rd57+-32], %f133;
	ld.global.f32 	%f134, [%rd58+-28];
	ld.global.f32 	%f135, [%rd57+-28];
	sub.f32 	%f136, %f135, %f134;
	mul.f32 	%f137, %f136, %f3;
	sub.f32 	%f138, %f135, %f137;
	st.global.f32 	[%rd57+-28], %f138;
	ld.global.f32 	%f139, [%rd58+-24];
	ld.global.f32 	%f140, [%rd57+-24];
	sub.f32 	%f141, %f140, %f139;
	mul.f32 	%f142, %f141, %f3;
	sub.f32 	%f143, %f140, %f142;
	st.global.f32 	[%rd57+-24], %f143;
	ld.global.f32 	%f144, [%rd58+-20];
	ld.global.f32 	%f145, [%rd57+-20];
	sub.f32 	%f146, %f145, %f144;
	mul.f32 	%f147, %f146, %f3;
	sub.f32 	%f148, %f145, %f147;
	st.global.f32 	[%rd57+-20], %f148;
	ld.global.f32 	%f149, [%rd58+-16];
	ld.global.f32 	%f150, [%rd57+-16];
	sub.f32 	%f151, %f150, %f149;
	mul.f32 	%f152, %f151, %f3;
	sub.f32 	%f153, %f150, %f152;
	st.global.f32 	[%rd57+-16], %f153;
	ld.global.f32 	%f154, [%rd58+-12];
	ld.global.f32 	%f155, [%rd57+-12];
	sub.f32 	%f156, %f155, %f154;
	mul.f32 	%f157, %f156, %f3;
	sub.f32 	%f158, %f155, %f157;
	st.global.f32 	[%rd57+-12], %f158;
	ld.global.f32 	%f159, [%rd58+-8];
	ld.global.f32 	%f160, [%rd57+-8];
	sub.f32 	%f161, %f160, %f159;
	mul.f32 	%f162, %f161, %f3;
	sub.f32 	%f163, %f160, %f162;
	st.global.f32 	[%rd57+-8], %f163;
	ld.global.f32 	%f164, [%rd58+-4];
	ld.global.f32 	%f165, [%rd57+-4];
	sub.f32 	%f166, %f165, %f164;
	mul.f32 	%f167, %f166, %f3;
	sub.f32 	%f168, %f165, %f167;
	st.global.f32 	[%rd57+-4], %f168;
	ld.global.f32 	%f169, [%rd58];
	ld.global.f32 	%f170, [%rd57];
	sub.f32 	%f171, %f170, %f169;
	mul.f32 	%f172, %f171, %f3;
	sub.f32 	%f173, %f170, %f172;
	st.global.f32 	[%rd57], %f173;
	ld.global.f32 	%f174, [%rd58+4];
	ld.global.f32 	%f175, [%rd57+4];
	sub.f32 	%f176, %f175, %f174;
	mul.f32 	%f177, %f176, %f3;
	sub.f32 	%f178, %f175, %f177;
	st.global.f32 	[%rd57+4], %f178;
	ld.global.f32 	%f179, [%rd58+8];
	ld.global.f32 	%f180, [%rd57+8];
	sub.f32 	%f181, %f180, %f179;
	mul.f32 	%f182, %f181, %f3;
	sub.f32 	%f183, %f180, %f182;
	st.global.f32 	[%rd57+8], %f183;
	ld.global.f32 	%f184, [%rd58+12];
	ld.global.f32 	%f185, [%rd57+12];
	sub.f32 	%f186, %f185, %f184;
	mul.f32 	%f187, %f186, %f3;
	sub.f32 	%f188, %f185, %f187;
	st.global.f32 	[%rd57+12], %f188;
	ld.global.f32 	%f189, [%rd58+16];
	ld.global.f32 	%f190, [%rd57+16];
	sub.f32 	%f191, %f190, %f189;
	mul.f32 	%f192, %f191, %f3;
	sub.f32 	%f193, %f190, %f192;
	st.global.f32 	[%rd57+16], %f193;
	ld.global.f32 	%f194, [%rd58+20];
	ld.global.f32 	%f195, [%rd57+20];
	sub.f32 	%f196, %f195, %f194;
	mul.f32 	%f197, %f196, %f3;
	sub.f32 	%f198, %f195, %f197;
	st.global.f32 	[%rd57+20], %f198;
	ld.global.f32 	%f199, [%rd58+24];
	ld.global.f32 	%f200, [%rd57+24];
	sub.f32 	%f201, %f200, %f199;
	mul.f32 	%f202, %f201, %f3;
	sub.f32 	%f203, %f200, %f202;
	st.global.f32 	[%rd57+24], %f203;
	ld.global.f32 	%f204, [%rd58+28];
	ld.global.f32 	%f205, [%rd57+28];
	sub.f32 	%f206, %f205, %f204;
	mul.f32 	%f207, %f206, %f3;
	sub.f32 	%f208, %f205, %f207;
	st.global.f32 	[%rd57+28], %f208;
	add.s32 	%r57, %r57, 16;
	add.s64 	%rd58, %rd58, 64;
	add.s64 	%rd57, %rd57, 64;
	setp.eq.s32 	%p17, %r57, 0;
	mov.u32 	%r59, %r3;
	@%p17 bra 	$L__BB0_6;
	bra.uni 	$L__BB0_5;
$L__BB0_6:
	setp.eq.s32 	%p18, %r1, 0;
	@%p18 bra 	$L__BB0_16;
	add.s32 	%r45, %r1, -1;
	setp.lt.u32 	%p19, %r45, 7;
	@%p19 bra 	$L__BB0_9;
	add.s32 	%r46, %r59, %r7;
	mul.wide.u32 	%rd32, %r46, 4;
	add.s64 	%rd33, %rd2, %rd32;
	ld.global.f32 	%f209, [%rd33];
	add.s64 	%rd34, %rd1, %rd32;
	ld.global.f32 	%f210, [%rd34];
	sub.f32 	%f211, %f210, %f209;
	mul.f32 	%f212, %f211, %f3;
	sub.f32 	%f213, %f210, %f212;
	st.global.f32 	[%rd34], %f213;
	cvt.u64.u32 	%rd35, %r7;
	cvt.u64.u32 	%rd36, %r59;
	add.s64 	%rd37, %rd36, %rd35;
	shl.b64 	%rd38, %rd37, 2;
	add.s64 	%rd39, %rd2, %rd38;
	ld.global.f32 	%f214, [%rd39+4];
	add.s64 	%rd40, %rd1, %rd38;
	ld.global.f32 	%f215, [%rd40+4];
	sub.f32 	%f216, %f215, %f214;
	mul.f32 	%f217, %f216, %f3;
	sub.f32 	%f218, %f215, %f217;
	st.global.f32 	[%rd40+4], %f218;
	ld.global.f32 	%f219, [%rd39+8];
	ld.global.f32 	%f220, [%rd40+8];
	sub.f32 	%f221, %f220, %f219;
	mul.f32 	%f222, %f221, %f3;
	sub.f32 	%f223, %f220, %f222;
	st.global.f32 	[%rd40+8], %f223;
	ld.global.f32 	%f224, [%rd39+12];
	ld.global.f32 	%f225, [%rd40+12];
	sub.f32 	%f226, %f225, %f224;
	mul.f32 	%f227, %f226, %f3;
	sub.f32 	%f228, %f225, %f227;
	st.global.f32 	[%rd40+12], %f228;
	ld.global.f32 	%f229, [%rd39+16];
	ld.global.f32 	%f230, [%rd40+16];
	sub.f32 	%f231, %f230, %f229;
	mul.f32 	%f232, %f231, %f3;
	sub.f32 	%f233, %f230, %f232;
	st.global.f32 	[%rd40+16], %f233;
	ld.global.f32 	%f234, [%rd39+20];
	ld.global.f32 	%f235, [%rd40+20];
	sub.f32 	%f236, %f235, %f234;
	mul.f32 	%f237, %f236, %f3;
	sub.f32 	%f238, %f235, %f237;
	st.global.f32 	[%rd40+20], %f238;
	ld.global.f32 	%f239, [%rd39+24];
	ld.global.f32 	%f240, [%rd40+24];
	sub.f32 	%f241, %f240, %f239;
	mul.f32 	%f242, %f241, %f3;
	sub.f32 	%f243, %f240, %f242;
	st.global.f32 	[%rd40+24], %f243;
	ld.global.f32 	%f244, [%rd39+28];
	ld.global.f32 	%f245, [%rd40+28];
	sub.f32 	%f246, %f245, %f244;
	mul.f32 	%f247, %f246, %f3;
	sub.f32 	%f248, %f245, %f247;
	st.global.f32 	[%rd40+28], %f248;
	add.s32 	%r59, %r59, 8;
$L__BB0_9:
	setp.eq.s32 	%p20, %r2, 0;
	@%p20 bra 	$L__BB0_16;
	add.s32 	%r47, %r2, -1;
	setp.lt.u32 	%p21, %r47, 3;
	@%p21 bra 	$L__BB0_12;
	add.s32 	%r48, %r59, %r7;
	mul.wide.u32 	%rd41, %r48, 4;
	add.s64 	%rd42, %rd2, %rd41;
	ld.global.f32 	%f249, [%rd42];
	add.s64 	%rd43, %rd1, %rd41;
	ld.global.f32 	%f250, [%rd43];
	sub.f32 	%f251, %f250, %f249;
	mul.f32 	%f252, %f251, %f3;
	sub.f32 	%f253, %f250, %f252;
	st.global.f32 	[%rd43], %f253;
	cvt.u64.u32 	%rd44, %r7;
	cvt.u64.u32 	%rd45, %r59;
	add.s64 	%rd46, %rd45, %rd44;
	shl.b64 	%rd47, %rd46, 2;
	add.s64 	%rd48, %rd2, %rd47;
	ld.global.f32 	%f254, [%rd48+4];
	add.s64 	%rd49, %rd1, %rd47;
	ld.global.f32 	%f255, [%rd49+4];
	sub.f32 	%f256, %f255, %f254;
	mul.f32 	%f257, %f256, %f3;
	sub.f32 	%f258, %f255, %f257;
	st.global.f32 	[%rd49+4], %f258;
	ld.global.f32 	%f259, [%rd48+8];
	ld.global.f32 	%f260, [%rd49+8];
	sub.f32 	%f261, %f260, %f259;
	mul.f32 	%f262, %f261, %f3;
	sub.f32 	%f263, %f260, %f262;
	st.global.f32 	[%rd49+8], %f263;
	ld.global.f32 	%f264, [%rd48+12];
	ld.global.f32 	%f265, [%rd49+12];
	sub.f32 	%f266, %f265, %f264;
	mul.f32 	%f267, %f266, %f3;
	sub.f32 	%f268, %f265, %f267;
	st.global.f32 	[%rd49+12], %f268;
	add.s32 	%r59, %r59, 4;
$L__BB0_12:
	setp.eq.s32 	%p22, %r4, 0;
	@%p22 bra 	$L__BB0_16;
	setp.eq.s32 	%p23, %r4, 1;
	add.s32 	%r49, %r59, %r7;
	mul.wide.u32 	%rd50, %r49, 4;
	add.s64 	%rd51, %rd2, %rd50;
	ld.global.f32 	%f269, [%rd51];
	add.s64 	%rd52, %rd1, %rd50;
	ld.global.f32 	%f270, [%rd52];
	sub.f32 	%f271, %f270, %f269;
	mul.f32 	%f272, %f271, %f3;
	sub.f32 	%f273, %f270, %f272;
	st.global.f32 	[%rd52], %f273;
	@%p23 bra 	$L__BB0_16;
	setp.eq.s32 	%p24, %r4, 2;
	cvt.u64.u32 	%rd53, %r7;
	cvt.u64.u32 	%rd54, %r59;
	add.s64 	%rd55, %rd54, %rd53;
	shl.b64 	%rd56, %rd55, 2;
	add.s64 	%rd12, %rd2, %rd56;
	ld.global.f32 	%f274, [%rd12+4];
	add.s64 	%rd13, %rd1, %rd56;
	ld.global.f32 	%f275, [%rd13+4];
	sub.f32 	%f276, %f275, %f274;
	mul.f32 	%f277, %f276, %f3;
	sub.f32 	%f278, %f275, %f277;
	st.global.f32 	[%rd13+4], %f278;
	@%p24 bra 	$L__BB0_16;
	ld.global.f32 	%f279, [%rd12+8];
	ld.global.f32 	%f280, [%rd13+8];
	sub.f32 	%f281, %f280, %f279;
	mul.f32 	%f282, %f281, %f3;
	sub.f32 	%f283, %f280, %f282;
	st.global.f32 	[%rd13+8], %f283;
$L__BB0_16:
	sub.f32 	%f284, %f2, %f1;
	fma.rn.f32 	%f285, %f284, 0fBBBB989D, 0f3F000000;
	cvt.sat.f32.f32 	%f286, %f285;
	mov.f32 	%f287, 0f4B400001;
	mov.f32 	%f288, 0f437C0000;
	fma.rm.f32 	%f289, %f286, %f288, %f287;
	add.f32 	%f290, %f289, 0fCB40007F;
	neg.f32 	%f291, %f290;
	fma.rn.f32 	%f292, %f284, 0fBFB8AA3B, %f291;
	fma.rn.f32 	%f293, %f284, 0fB2A57060, %f292;
	mov.b32 	%r50, %f289;
	shl.b32 	%r51, %r50, 23;
	mov.b32 	%f294, %r51;
	ex2.approx.ftz.f32 	%f295, %f293;
	mul.f32 	%f296, %f295, %f294;
	cvt.f64.f32 	%fd13, %f296;
	add.f64 	%fd14, %fd13, 0d3FF0000000000000;
	rcp.rn.f64 	%fd15, %fd14;
	cvt.rn.f32.f64 	%f297, %fd15;
	setp.lt.f32 	%p25, %f297, 0f00800000;
	mul.f32 	%f298, %f297, 0f4B000000;
	selp.f32 	%f299, %f298, %f297, %p25;
	selp.f32 	%f300, 0fC1B80000, 0f00000000, %p25;
	mov.b32 	%r52, %f299;
	add.s32 	%r53, %r52, -1059760811;
	and.b32  	%r54, %r53, -8388608;
	sub.s32 	%r55, %r52, %r54;
	mov.b32 	%f301, %r55;
	cvt.rn.f32.s32 	%f302, %r54;
	fma.rn.f32 	%f303, %f302, 0f34000000, %f300;
	add.f32 	%f304, %f301, 0fBF800000;
	fma.rn.f32 	%f305, %f304, 0fBE055027, 0f3E1039F6;
	fma.rn.f32 	%f306, %f305, %f304, 0fBDF8CDCC;
	fma.rn.f32 	%f307, %f306, %f304, 0f3E0F2955;
	fma.rn.f32 	%f308, %f307, %f304, 0fBE2AD8B9;
	fma.rn.f32 	%f309, %f308, %f304, 0f3E4CED0B;
	fma.rn.f32 	%f310, %f309, %f304, 0fBE7FFF22;
	fma.rn.f32 	%f311, %f310, %f304, 0f3EAAAA78;
	fma.rn.f32 	%f312, %f311, %f304, 0fBF000000;
	mul.f32 	%f313, %f304, %f312;
	fma.rn.f32 	%f314, %f313, %f304, %f304;
	fma.rn.f32 	%f315, %f303, 0f3F317218, %f314;
	setp.gt.u32 	%p26, %r52, 2139095039;
	fma.rn.f32 	%f316, %f299, 0f7F800000, 0f7F800000;
	selp.f32 	%f317, %f316, %f315, %p26;
	setp.eq.f32 	%p27, %f299, 0f00000000;
	selp.f32 	%f318, 0fFF800000, %f317, %p27;
	sub.f32 	%f319, %f2, %f318;
	st.global.f32 	[%rd5], %f319;
	add.s32 	%r56, %r56, 1;
	setp.eq.s32 	%p28, %r56, %r19;
	@%p28 bra 	$L__BB0_23;
	bra.uni 	$L__BB0_3;
$L__BB0_17:
	setp.eq.s32 	%p3, %r19, 1;
	mov.b64 	%rd59, 0;
	@%p3 bra 	$L__BB0_21;
	and.b32  	%r16, %r19, 2147483646;
	mov.b32 	%r61, 0;
$L__BB0_19:
	mul.wide.u32 	%rd21, %r61, 4;
	add.s64 	%rd22, %rd4, %rd21;
	add.s64 	%rd23, %rd3, %rd21;
	ld.global.f32 	%f4, [%rd23];
	ld.global.f32 	%f5, [%rd22];
	sub.f32 	%f6, %f4, %f5;
	fma.rn.f32 	%f7, %f6, 0fBBBB989D, 0f3F000000;
	cvt.sat.f32.f32 	%f8, %f7;
	mov.f32 	%f9, 0f4B400001;
	mov.f32 	%f10, 0f437C0000;
	fma.rm.f32 	%f11, %f8, %f10, %f9;
	add.f32 	%f12, %f11, 0fCB40007F;
	neg.f32 	%f13, %f12;
	fma.rn.f32 	%f14, %f6, 0fBFB8AA3B, %f13;
	fma.rn.f32 	%f15, %f6, 0fB2A57060, %f14;
	mov.b32 	%r22, %f11;
	shl.b32 	%r23, %r22, 23;
	mov.b32 	%f16, %r23;
	ex2.approx.ftz.f32 	%f17, %f15;
	mul.f32 	%f18, %f17, %f16;
	cvt.f64.f32 	%fd1, %f18;
	add.f64 	%fd2, %fd1, 0d3FF0000000000000;
	rcp.rn.f64 	%fd3, %fd2;
	cvt.rn.f32.f64 	%f19, %fd3;
	setp.lt.f32 	%p4, %f19, 0f00800000;
	mul.f32 	%f20, %f19, 0f4B000000;
	selp.f32 	%f21, %f20, %f19, %p4;
	selp.f32 	%f22, 0fC1B80000, 0f00000000, %p4;
	mov.b32 	%r24, %f21;
	add.s32 	%r25, %r24, -1059760811;
	and.b32  	%r26, %r25, -8388608;
	sub.s32 	%r27, %r24, %r26;
	mov.b32 	%f23, %r27;
	cvt.rn.f32.s32 	%f24, %r26;
	fma.rn.f32 	%f25, %f24, 0f34000000, %f22;
	add.f32 	%f26, %f23, 0fBF800000;
	fma.rn.f32 	%f27, %f26, 0fBE055027, 0f3E1039F6;
	fma.rn.f32 	%f28, %f27, %f26, 0fBDF8CDCC;
	fma.rn.f32 	%f29, %f28, %f26, 0f3E0F2955;
	fma.rn.f32 	%f30, %f29, %f26, 0fBE2AD8B9;
	fma.rn.f32 	%f31, %f30, %f26, 0f3E4CED0B;
	fma.rn.f32 	%f32, %f31, %f26, 0fBE7FFF22;
	fma.rn.f32 	%f33, %f32, %f26, 0f3EAAAA78;
	fma.rn.f32 	%f34, %f33, %f26, 0fBF000000;
	mul.f32 	%f35, %f26, %f34;
	fma.rn.f32 	%f36, %f35, %f26, %f26;
	fma.rn.f32 	%f37, %f25, 0f3F317218, %f36;
	setp.gt.u32 	%p5, %r24, 2139095039;
	fma.rn.f32 	%f38, %f21, 0f7F800000, 0f7F800000;
	selp.f32 	%f39, %f38, %f37, %p5;
	setp.eq.f32 	%p6, %f21, 0f00000000;
	selp.f32 	%f40, 0fFF800000, %f39, %p6;
	sub.f32 	%f41, %f4, %f40;
	st.global.f32 	[%rd23], %f41;
	ld.global.f32 	%f42, [%rd23+4];
	ld.global.f32 	%f43, [%rd22+4];
	sub.f32 	%f44, %f42, %f43;
	fma.rn.f32 	%f45, %f44, 0fBBBB989D, 0f3F000000;
	cvt.sat.f32.f32 	%f46, %f45;
	fma.rm.f32 	%f47, %f46, %f10, %f9;
	add.f32 	%f48, %f47, 0fCB40007F;
	neg.f32 	%f49, %f48;
	fma.rn.f32 	%f50, %f44, 0fBFB8AA3B, %f49;
	fma.rn.f32 	%f51, %f44, 0fB2A57060, %f50;
	mov.b32 	%r28, %f47;
	shl.b32 	%r29, %r28, 23;
	mov.b32 	%f52, %r29;
	ex2.approx.ftz.f32 	%f53, %f51;
	mul.f32 	%f54, %f53, %f52;
	cvt.f64.f32 	%fd4, %f54;
	add.f64 	%fd5, %fd4, 0d3FF0000000000000;
	rcp.rn.f64 	%fd6, %fd5;
	cvt.rn.f32.f64 	%f55, %fd6;
	setp.lt.f32 	%p7, %f55, 0f00800000;
	mul.f32 	%f56, %f55, 0f4B000000;
	selp.f32 	%f57, %f56, %f55, %p7;
	selp.f32 	%f58, 0fC1B80000, 0f00000000, %p7;
	mov.b32 	%r30, %f57;
	add.s32 	%r31, %r30, -1059760811;
	and.b32  	%r32, %r31, -8388608;
	sub.s32 	%r33, %r30, %r32;
	mov.b32 	%f59, %r33;
	cvt.rn.f32.s32 	%f60, %r32;
	fma.rn.f32 	%f61, %f60, 0f34000000, %f58;
	add.f32 	%f62, %f59, 0fBF800000;
	fma.rn.f32 	%f63, %f62, 0fBE055027, 0f3E1039F6;
	fma.rn.f32 	%f64, %f63, %f62, 0fBDF8CDCC;
	fma.rn.f32 	%f65, %f64, %f62, 0f3E0F2955;
	fma.rn.f32 	%f66, %f65, %f62, 0fBE2AD8B9;
	fma.rn.f32 	%f67, %f66, %f62, 0f3E4CED0B;
	fma.rn.f32 	%f68, %f67, %f62, 0fBE7FFF22;
	fma.rn.f32 	%f69, %f68, %f62, 0f3EAAAA78;
	fma.rn.f32 	%f70, %f69, %f62, 0fBF000000;
	mul.f32 	%f71, %f62, %f70;
	fma.rn.f32 	%f72, %f71, %f62, %f62;
	fma.rn.f32 	%f73, %f61, 0f3F317218, %f72;
	setp.gt.u32 	%p8, %r30, 2139095039;
	fma.rn.f32 	%f74, %f57, 0f7F800000, 0f7F800000;
	selp.f32 	%f75, %f74, %f73, %p8;
	setp.eq.f32 	%p9, %f57, 0f00000000;
	selp.f32 	%f76, 0fFF800000, %f75, %p9;
	sub.f32 	%f77, %f42, %f76;
	st.global.f32 	[%rd23+4], %f77;
	add.s32 	%r61, %r61, 2;
	setp.ne.s32 	%p10, %r61, %r16;
	@%p10 bra 	$L__BB0_19;
	cvt.u64.u32 	%rd59, %r16;
$L__BB0_21:
	and.b32  	%r34, %r19, 1;
	setp.eq.b32 	%p11, %r34, 1;
	not.pred 	%p12, %p11;
	@%p12 bra 	$L__BB0_23;
	shl.b64 	%rd24, %rd59, 2;
	add.s64 	%rd25, %rd4, %rd24;
	add.s64 	%rd26, %rd3, %rd24;
	ld.global.f32 	%f78, [%rd26];
	ld.global.f32 	%f79, [%rd25];
	sub.f32 	%f80, %f78, %f79;
	fma.rn.f32 	%f81, %f80, 0fBBBB989D, 0f3F000000;
	cvt.sat.f32.f32 	%f82, %f81;
	mov.f32 	%f83, 0f4B400001;
	mov.f32 	%f84, 0f437C0000;
	fma.rm.f32 	%f85, %f82, %f84, %f83;
	add.f32 	%f86, %f85, 0fCB40007F;
	neg.f32 	%f87, %f86;
	fma.rn.f32 	%f88, %f80, 0fBFB8AA3B, %f87;
	fma.rn.f32 	%f89, %f80, 0fB2A57060, %f88;
	mov.b32 	%r35, %f85;
	shl.b32 	%r36, %r35, 23;
	mov.b32 	%f90, %r36;
	ex2.approx.ftz.f32 	%f91, %f89;
	mul.f32 	%f92, %f91, %f90;
	cvt.f64.f32 	%fd7, %f92;
	add.f64 	%fd8, %fd7, 0d3FF0000000000000;
	rcp.rn.f64 	%fd9, %fd8;
	cvt.rn.f32.f64 	%f93, %fd9;
	setp.lt.f32 	%p13, %f93, 0f00800000;
	mul.f32 	%f94, %f93, 0f4B000000;
	selp.f32 	%f95, %f94, %f93, %p13;
	selp.f32 	%f96, 0fC1B80000, 0f00000000, %p13;
	mov.b32 	%r37, %f95;
	add.s32 	%r38, %r37, -1059760811;
	and.b32  	%r39, %r38, -8388608;
	sub.s32 	%r40, %r37, %r39;
	mov.b32 	%f97, %r40;
	cvt.rn.f32.s32 	%f98, %r39;
	fma.rn.f32 	%f99, %f98, 0f34000000, %f96;
	add.f32 	%f100, %f97, 0fBF800000;
	fma.rn.f32 	%f101, %f100, 0fBE055027, 0f3E1039F6;
	fma.rn.f32 	%f102, %f101, %f100, 0fBDF8CDCC;
	fma.rn.f32 	%f103, %f102, %f100, 0f3E0F2955;
	fma.rn.f32 	%f104, %f103, %f100, 0fBE2AD8B9;
	fma.rn.f32 	%f105, %f104, %f100, 0f3E4CED0B;
	fma.rn.f32 	%f106, %f105, %f100, 0fBE7FFF22;
	fma.rn.f32 	%f107, %f106, %f100, 0f3EAAAA78;
	fma.rn.f32 	%f108, %f107, %f100, 0fBF000000;
	mul.f32 	%f109, %f100, %f108;
	fma.rn.f32 	%f110, %f109, %f100, %f100;
	fma.rn.f32 	%f111, %f99, 0f3F317218, %f110;
	setp.gt.u32 	%p14, %r37, 2139095039;
	fma.rn.f32 	%f112, %f95, 0f7F800000, 0f7F800000;
	selp.f32 	%f113, %f112, %f111, %p14;
	setp.eq.f32 	%p15, %f95, 0f00000000;
	selp.f32 	%f114, 0fFF800000, %f113, %p15;
	sub.f32 	%f115, %f78, %f114;
	st.global.f32 	[%rd26], %f115;
$L__BB0_23:
	ret;

}
	// .globl	_ZN15flash_attention22flash_attention_kernelILi32ELi32ELi1EEEvPfS1_S1_S1_S1_iii
.visible .entry _ZN15flash_attention22flash_attention_kernelILi32ELi32ELi1EEEvPfS1_S1_S1_S1_iii(
	.param .u64 .ptr .align 1 _ZN15flash_attention22flash_attention_kernelILi32ELi32ELi1EEEvPfS1_S1_S1_S1_iii_param_0,
	.param .u64 .ptr .align 1 _ZN15flash_attention22flash_attention_kernelILi32ELi32ELi1EEEvPfS1_S1_S1_S1_iii_param_1,
	.param .u64 .ptr .align 1 _ZN15flash_attention22flash_attention_kernelILi32ELi32ELi1EEEvPfS1_S1_S1_S1_iii_param_2,
	.param .u64 .ptr .align 1 _ZN15flash_attention22flash_attention_kernelILi32ELi32ELi1EEEvPfS1_S1_S1_S1_iii_param_3,
	.param .u64 .ptr .align 1 _ZN15flash_attention22flash_attention_kernelILi32ELi32ELi1EEEvPfS1_S1_S1_S1_iii_param_4,
	.param .u32 _ZN15flash_attention22flash_attention_kernelILi32ELi32ELi1EEEvPfS1_S1_S1_S1_iii_param_5,
	.param .u32 _ZN15flash_attention22flash_attention_kernelILi32ELi32ELi1EEEvPfS1_S1_S1_S1_iii_param_6,
	.param .u32 _ZN15flash_attention22flash_attention_kernelILi32ELi32ELi1EEEvPfS1_S1_S1_S1_iii_param_7
)
{
	.reg .pred 	%p<79>;
	.reg .b32 	%r<373>;
	.reg .b32 	%f<411>;
	.reg .b64 	%rd<33>;

	ld.param.u64 	%rd7, [_ZN15flash_attention22flash_attention_kernelILi32ELi32ELi1EEEvPfS1_S1_S1_S1_iii_param_1];
	ld.param.u32 	%r126, [_ZN15flash_attention22flash_attention_kernelILi32ELi32ELi1EEEvPfS1_S1_S1_S1_iii_param_5];
	ld.param.u32 	%r124, [_ZN15flash_attention22flash_attention_kernelILi32ELi32ELi1EEEvPfS1_S1_S1_S1_iii_param_6];
	ld.param.u32 	%r125, [_ZN15flash_attention22flash_attention_kernelILi32ELi32ELi1EEEvPfS1_S1_S1_S1_iii_param_7];
	mov.u32 	%r1, %tid.x;
	cvt.rn.f32.s32 	%f57, %r124;
	mul.f32 	%f58, %f57, 0f3D000000;
	cvt.rpi.f32.f32 	%f59, %f58;
	cvt.rzi.s32.f32 	%r2, %f59;
	shl.b32 	%r3, %r125, 7;
	mov.u32 	%r127, %ctaid.x;
	shl.b32 	%r4, %r127, 5;
	mul.lo.s32 	%r128, %r125, %r4;
	cvt.u64.u32 	%rd1, %r128;
	sub.s32 	%r129, %r126, %r4;
	min.u32 	%r5, %r129, 32;
	cvt.rn.f32.s32 	%f60, %r125;
	sqrt.rn.f32 	%f61, %f60;
	rcp.rn.f32 	%f1, %f61;
	mul.lo.s32 	%r6, %r5, %r125;
	setp.ge.s32 	%p3, %r1, %r6;
	@%p3 bra 	$L__BB1_3;
	mov.u32 	%r7, %ntid.x;
	cvta.to.global.u64 	%rd2, %rd7;
	mov.u32 	%r333, %r1;
$L__BB1_2:
	shl.b32 	%r130, %r333, 2;
	mov.u32 	%r131, _ZN15flash_attention10shared_memE;
	add.s32 	%r132, %r131, %r130;
	mov.b32 	%r133, 0;
	st.shared.u32 	[%r132], %r133;
	cvt.s64.s32 	%rd11, %r333;
	add.s64 	%rd12, %rd11, %rd1;
	shl.b64 	%rd13, %rd12, 2;
	add.s64 	%rd14, %rd2, %rd13;
	ld.global.f32 	%f62, [%rd14];
	add.s32 	%r134, %r132, %r3;
	st.shared.f32 	[%r134], %f62;
	add.s32 	%r333, %r333, %r7;
	setp.lt.s32 	%p4, %r333, %r6;
	@%p4 bra 	$L__BB1_2;
$L__BB1_3:
	mov.u32 	%r135, _ZN15flash_attention10shared_memE;
	add.s32 	%r10, %r135, %r3;
	add.s32 	%r11, %r10, %r3;
	add.s32 	%r12, %r11, %r3;
	add.s32 	%r13, %r12, %r3;
	setp.ge.u32 	%p5, %r1, %r5;
	@%p5 bra 	$L__BB1_5;
	shl.b32 	%r136, %r1, 2;
	add.s32 	%r137, %r13, %r136;
	mov.b32 	%r138, 0;
	st.shared.u32 	[%r137], %r138;
	mov.b32 	%r139, -8388609;
	st.shared.u32 	[%r137+256], %r139;
$L__BB1_5:
	add.s32 	%r365, %r13, 128;
	add.s32 	%r366, %r13, 256;
	setp.lt.s32 	%p6, %r2, 1;
	mov.u32 	%r364, %r13;
	@%p6 bra 	$L__BB1_85;
	ld.param.u32 	%r314, [_ZN15flash_attention22flash_attention_kernelILi32ELi32ELi1EEEvPfS1_S1_S1_S1_iii_param_7];
	ld.param.u64 	%rd31, [_ZN15flash_attention22flash_attention_kernelILi32ELi32ELi1EEEvPfS1_S1_S1_S1_iii_param_3];
	ld.param.u64 	%rd30, [_ZN15flash_attention22flash_attention_kernelILi32ELi32ELi1EEEvPfS1_S1_S1_S1_iii_param_2];
	mov.u32 	%r16, %ntid.x;
	and.b32  	%r17, %r1, 7;
	shr.u32 	%r141, %r1, 3;
	setp.lt.u32 	%p7, %r141, %r5;
	mul.lo.s32 	%r19, %r141, %r314;
	shl.b32 	%r20, %r141, 5;
	setp.eq.s32 	%p8, %r17, 0;
	and.pred  	%p1, %p8, %p7;
	add.s32 	%r21, %r314, -1;
	and.b32  	%r22, %r314, 7;
	and.b32  	%r23, %r314, 2147483640;
	add.s32 	%r336, %r13, 384;
	cvta.to.global.u64 	%rd3, %rd30;
	cvta.to.global.u64 	%rd4, %rd31;
	mov.b32 	%r335, 0;
	not.pred 	%p25, %p1;
	mov.u32 	%r334, %r124;
	mov.u32 	%r338, %r365;
	mov.u32 	%r364, %r13;
$L__BB1_7:
	mov.u32 	%r365, %r364;
	mov.u32 	%r364, %r338;
	mov.u32 	%r28, %r366;
	mov.u32 	%r366, %r336;
	ld.param.u32 	%r315, [_ZN15flash_attention22flash_attention_kernelILi32ELi32ELi1EEEvPfS1_S1_S1_S1_iii_param_7];
	min.s32 	%r143, %r334, 32;
	max.s32 	%r31, %r143, 1;
	and.b32  	%r32, %r31, 3;
	and.b32  	%r33, %r31, 7;
	shl.b32 	%r34, %r335, 5;
	sub.s32 	%r35, %r124, %r34;
	min.s32 	%r36, %r35, 32;
	mul.lo.s32 	%r37, %r36, %r315;
	setp.ge.s32 	%p9, %r1, %r37;
	@%p9 bra 	$L__BB1_10;
	ld.param.u32 	%r316, [_ZN15flash_attention22flash_attention_kernelILi32ELi32ELi1EEEvPfS1_S1_S1_S1_iii_param_7];
	mul.lo.s32 	%r38, %r34, %r316;
	mov.u32 	%r340, %r1;
$L__BB1_9:
	add.s32 	%r144, %r340, %r38;
	mul.wide.s32 	%rd15, %r144, 4;
	add.s64 	%rd16, %rd3, %rd15;
	ld.global.f32 	%f63, [%rd16];
	shl.b32 	%r145, %r340, 2;
	add.s32 	%r146, %r11, %r145;
	st.shared.f32 	[%r146], %f63;
	add.s64 	%rd17, %rd4, %rd15;
	ld.global.f32 	%f64, [%rd17];
	add.s32 	%r147, %r146, %r3;
	st.shared.f32 	[%r147], %f64;
	add.s32 	%r340, %r340, %r16;
	setp.lt.s32 	%p10, %r340, %r37;
	@%p10 bra 	$L__BB1_9;
$L__BB1_10:
	setp.lt.u32 	%p11, %r141, %r5;
	bar.sync 	0;
	setp.gt.s32 	%p12, %r35, %r17;
	and.pred  	%p2, %p11, %p12;
	not.pred 	%p13, %p2;
	@%p13 bra 	$L__BB1_27;
	ld.param.u32 	%r317, [_ZN15flash_attention22flash_attention_kernelILi32ELi32ELi1EEEvPfS1_S1_S1_S1_iii_param_7];
	setp.gt.s32 	%p14, %r317, 0;
	@%p14 bra 	$L__BB1_14;
	ld.param.u32 	%r318, [_ZN15flash_attention22flash_attention_kernelILi32ELi32ELi1EEEvPfS1_S1_S1_S1_iii_param_7];
	shl.b32 	%r148, %r318, 9;
	shl.b32 	%r149, %r141, 7;
	add.s32 	%r150, %r148, %r149;
	shl.b32 	%r151, %r17, 2;
	or.b32  	%r152, %r150, %r151;
	mov.u32 	%r153, _ZN15flash_attention10shared_memE;
	add.s32 	%r154, %r152, %r153;
	add.s32 	%r346, %r154, 512;
	mov.u32 	%r347, %r17;
$L__BB1_13:
	mul.f32 	%f65, %f1, 0f00000000;
	st.shared.f32 	[%r346], %f65;
	add.s32 	%r347, %r347, 8;
	add.s32 	%r346, %r346, 32;
	setp.lt.s32 	%p15, %r347, %r36;
	@%p15 bra 	$L__BB1_13;
	bra.uni 	$L__BB1_27;
$L__BB1_14:
	mov.u32 	%r341, %r17;
$L__BB1_15:
	ld.param.u32 	%r319, [_ZN15flash_attention22flash_attention_kernelILi32ELi32ELi1EEEvPfS1_S1_S1_S1_iii_param_7];
	setp.lt.u32 	%p16, %r21, 7;
	mul.lo.s32 	%r43, %r341, %r319;
	mov.f32 	%f386, 0f00000000;
	mov.b32 	%r344, 0;
	@%p16 bra 	$L__BB1_18;
	mov.f32 	%f386, 0f00000000;
	mov.b32 	%r342, 0;
$L__BB1_17:
	.pragma "nounroll";
	add.s32 	%r157, %r342, %r19;
	shl.b32 	%r158, %r157, 2;
	add.s32 	%r159, %r10, %r158;
	ld.shared.f32 	%f69, [%r159];
	add.s32 	%r160, %r342, %r43;
	shl.b32 	%r161, %r160, 2;
	add.s32 	%r162, %r11, %r161;
	ld.shared.f32 	%f70, [%r162];
	fma.rn.f32 	%f71, %f69, %f70, %f386;
	ld.shared.f32 	%f72, [%r159+4];
	ld.shared.f32 	%f73, [%r162+4];
	fma.rn.f32 	%f74, %f72, %f73, %f71;
	ld.shared.f32 	%f75, [%r159+8];
	ld.shared.f32 	%f76, [%r162+8];
	fma.rn.f32 	%f77, %f75, %f76, %f74;
	ld.shared.f32 	%f78, [%r159+12];
	ld.shared.f32 	%f79, [%r162+12];
	fma.rn.f32 	%f80, %f78, %f79, %f77;
	ld.shared.f32 	%f81, [%r159+16];
	ld.shared.f32 	%f82, [%r162+16];
	fma.rn.f32 	%f83, %f81, %f82, %f80;
	ld.shared.f32 	%f84, [%r159+20];
	ld.shared.f32 	%f85, [%r162+20];
	fma.rn.f32 	%f86, %f84, %f85, %f83;
	ld.shared.f32 	%f87, [%r159+24];
	ld.shared.f32 	%f88, [%r162+24];
	fma.rn.f32 	%f89, %f87, %f88, %f86;
	ld.shared.f32 	%f90, [%r159+28];
	ld.shared.f32 	%f91, [%r162+28];
	fma.rn.f32 	%f386, %f90, %f91, %f89;
	add.s32 	%r342, %r342, 8;
	setp.ne.s32 	%p17, %r342, %r23;
	mov.u32 	%r344, %r23;
	@%p17 bra 	$L__BB1_17;
$L__BB1_18:
	setp.eq.s32 	%p18, %r22, 0;
	@%p18 bra 	$L__BB1_26;
	add.s32 	%r163, %r22, -1;
	setp.lt.u32 	%p19, %r163, 3;
	@%p19 bra 	$L__BB1_21;
	add.s32 	%r164, %r344, %r19;
	shl.b32 	%r165, %r164, 2;
	add.s32 	%r166, %r10, %r165;
	ld.shared.f32 	%f93, [%r166];
	add.s32 	%r167, %r344, %r43;
	shl.b32 	%r168, %r167, 2;
	add.s32 	%r169, %r11, %r168;
	ld.shared.f32 	%f94, [%r169];
	fma.rn.f32 	%f95, %f93, %f94, %f386;
	ld.shared.f32 	%f96, [%r166+4];
	ld.shared.f32 	%f97, [%r169+4];
	fma.rn.f32 	%f98, %f96, %f97, %f95;
	ld.shared.f32 	%f99, [%r166+8];
	ld.shared.f32 	%f100, [%r169+8];
	fma.rn.f32 	%f101, %f99, %f100, %f98;
	ld.shared.f32 	%f102, [%r166+12];
	ld.shared.f32 	%f103, [%r169+12];
	fma.rn.f32 	%f386, %f102, %f103, %f101;
	add.s32 	%r344, %r344, 4;
$L__BB1_21:
	ld.param.u32 	%r320, [_ZN15flash_attention22flash_attention_kernelILi32ELi32ELi1EEEvPfS1_S1_S1_S1_iii_param_7];
	and.b32  	%r170, %r320, 3;
	setp.eq.s32 	%p20, %r170, 0;
	@%p20 bra 	$L__BB1_26;
	setp.eq.s32 	%p21, %r170, 1;
	@%p21 bra 	$L__BB1_24;
	add.s32 	%r171, %r344, %r19;
	shl.b32 	%r172, %r171, 2;
	add.s32 	%r173, %r10, %r172;
	ld.shared.f32 	%f105, [%r173];
	add.s32 	%r174, %r344, %r43;
	shl.b32 	%r175, %r174, 2;
	add.s32 	%r176, %r11, %r175;
	ld.shared.f32 	%f106, [%r176];
	fma.rn.f32 	%f107, %f105, %f106, %f386;
	ld.shared.f32 	%f108, [%r173+4];
	ld.shared.f32 	%f109, [%r176+4];
	fma.rn.f32 	%f386, %f108, %f109, %f107;
	add.s32 	%r344, %r344, 2;
$L__BB1_24:
	ld.param.u32 	%r321, [_ZN15flash_attention22flash_attention_kernelILi32ELi32ELi1EEEvPfS1_S1_S1_S1_iii_param_7];
	and.b32  	%r177, %r321, 1;
	setp.eq.b32 	%p22, %r177, 1;
	not.pred 	%p23, %p22;
	@%p23 bra 	$L__BB1_26;
	add.s32 	%r178, %r344, %r19;
	shl.b32 	%r179, %r178, 2;
	add.s32 	%r180, %r10, %r179;
	ld.shared.f32 	%f110, [%r180];
	add.s32 	%r181, %r344, %r43;
	shl.b32 	%r182, %r181, 2;
	add.s32 	%r183, %r11, %r182;
	ld.shared.f32 	%f111, [%r183];
	fma.rn.f32 	%f386, %f110, %f111, %f386;
$L__BB1_26:
	mul.f32 	%f112, %f1, %f386;
	add.s32 	%r184, %r20, %r341;
	shl.b32 	%r185, %r184, 2;
	add.s32 	%r186, %r13, %r185;
	st.shared.f32 	[%r186+512], %f112;
	add.s32 	%r341, %r341, 8;
	setp.lt.s32 	%p24, %r341, %r36;
	@%p24 bra 	$L__BB1_15;
$L__BB1_27:
	bar.sync 	0;
	shl.b32 	%r187, %r141, 2;
	add.s32 	%r56, %r28, %r187;
	add.s32 	%r57, %r366, %r187;
	@%p25 bra 	$L__BB1_43;
	ld.shared.f32 	%f394, [%r56];
	setp.lt.s32 	%p26, %r35, 1;
	@%p26 bra 	$L__BB1_42;
	setp.lt.s32 	%p27, %r334, 16;
	mov.b32 	%r350, 0;
	@%p27 bra 	$L__BB1_32;
	mov.b32 	%r348, 0;
$L__BB1_31:
	.pragma "nounroll";
	add.s32 	%r190, %r20, %r348;
	shl.b32 	%r191, %r190, 2;
	add.s32 	%r192, %r13, %r191;
	ld.shared.v4.f32 	{%f114, %f115, %f116, %f117}, [%r192+512];
	max.f32 	%f118, %f394, %f114;
	max.f32 	%f119, %f118, %f115;
	max.f32 	%f120, %f119, %f116;
	max.f32 	%f121, %f120, %f117;
	ld.shared.v4.f32 	{%f122, %f123, %f124, %f125}, [%r192+528];
	max.f32 	%f126, %f121, %f122;
	max.f32 	%f127, %f126, %f123;
	max.f32 	%f128, %f127, %f124;
	max.f32 	%f129, %f128, %f125;
	ld.shared.v4.f32 	{%f130, %f131, %f132, %f133}, [%r192+544];
	max.f32 	%f134, %f129, %f130;
	max.f32 	%f135, %f134, %f131;
	max.f32 	%f136, %f135, %f132;
	max.f32 	%f137, %f136, %f133;
	ld.shared.v4.f32 	{%f138, %f139, %f140, %f141}, [%r192+560];
	max.f32 	%f142, %f137, %f138;
	max.f32 	%f143, %f142, %f139;
	max.f32 	%f144, %f143, %f140;
	max.f32 	%f394, %f144, %f141;
	add.s32 	%r348, %r348, 16;
	and.b32  	%r350, %r31, 48;
	setp.ne.s32 	%p28, %r348, %r350;
	@%p28 bra 	$L__BB1_31;
$L__BB1_32:
	and.b32  	%r193, %r31, 15;
	setp.eq.s32 	%p29, %r193, 0;
	@%p29 bra 	$L__BB1_42;
	setp.lt.u32 	%p30, %r193, 8;
	@%p30 bra 	$L__BB1_35;
	add.s32 	%r195, %r20, %r350;
	shl.b32 	%r196, %r195, 2;
	add.s32 	%r197, %r13, %r196;
	ld.shared.f32 	%f146, [%r197+512];
	max.f32 	%f147, %f394, %f146;
	ld.shared.f32 	%f148, [%r197+516];
	max.f32 	%f149, %f147, %f148;
	ld.shared.f32 	%f150, [%r197+520];
	max.f32 	%f151, %f149, %f150;
	ld.shared.f32 	%f152, [%r197+524];
	max.f32 	%f153, %f151, %f152;
	ld.shared.f32 	%f154, [%r197+528];
	max.f32 	%f155, %f153, %f154;
	ld.shared.f32 	%f156, [%r197+532];
	max.f32 	%f157, %f155, %f156;
	ld.shared.f32 	%f158, [%r197+536];
	max.f32 	%f159, %f157, %f158;
	ld.shared.f32 	%f160, [%r197+540];
	max.f32 	%f394, %f159, %f160;
	add.s32 	%r350, %r350, 8;
$L__BB1_35:
	setp.eq.s32 	%p31, %r33, 0;
	@%p31 bra 	$L__BB1_42;
	setp.lt.u32 	%p32, %r33, 4;
	@%p32 bra 	$L__BB1_38;
	add.s32 	%r198, %r20, %r350;
	shl.b32 	%r199, %r198, 2;
	add.s32 	%r200, %r13, %r199;
	ld.shared.f32 	%f162, [%r200+512];
	max.f32 	%f163, %f394, %f162;
	ld.shared.f32 	%f164, [%r200+516];
	max.f32 	%f165, %f163, %f164;
	ld.shared.f32 	%f166, [%r200+520];
	max.f32 	%f167, %f165, %f166;
	ld.shared.f32 	%f168, [%r200+524];
	max.f32 	%f394, %f167, %f168;
	add.s32 	%r350, %r350, 4;
$L__BB1_38:
	setp.eq.s32 	%p33, %r32, 0;
	@%p33 bra 	$L__BB1_42;
	add.s32 	%r201, %r20, %r350;
	shl.b32 	%r202, %r201, 2;
	add.s32 	%r66, %r13, %r202;
	ld.shared.f32 	%f169, [%r66+512];
	max.f32 	%f394, %f394, %f169;
	setp.eq.s32 	%p34, %r32, 1;
	@%p34 bra 	$L__BB1_42;
	ld.shared.f32 	%f170, [%r66+516];
	max.f32 	%f394, %f394, %f170;
	setp.eq.s32 	%p35, %r32, 2;
	@%p35 bra 	$L__BB1_42;
	ld.shared.f32 	%f171, [%r66+520];
	max.f32 	%f394, %f394, %f171;
$L__BB1_42:
	st.shared.f32 	[%r57], %f394;
$L__BB1_43:
	bar.sync 	0;
	@%p13 bra 	$L__BB1_46;
	mov.u32 	%r352, %r17;
$L__BB1_45:
	add.s32 	%r203, %r352, %r20;
	shl.b32 	%r204, %r203, 2;
	add.s32 	%r205, %r13, %r204;
	ld.shared.f32 	%f172, [%r205+512];
	ld.shared.f32 	%f173, [%r57];
	sub.f32 	%f174, %f172, %f173;
	fma.rn.f32 	%f175, %f174, 0f3BBB989D, 0f3F000000;
	cvt.sat.f32.f32 	%f176, %f175;
	mov.f32 	%f177, 0f4B400001;
	mov.f32 	%f178, 0f437C0000;
	fma.rm.f32 	%f179, %f176, %f178, %f177;
	add.f32 	%f180, %f179, 0fCB40007F;
	neg.f32 	%f181, %f180;
	fma.rn.f32 	%f182, %f174, 0f3FB8AA3B, %f181;
	fma.rn.f32 	%f183, %f174, 0f32A57060, %f182;
	mov.b32 	%r206, %f179;
	shl.b32 	%r207, %r206, 23;
	mov.b32 	%f184, %r207;
	ex2.approx.ftz.f32 	%f185, %f183;
	mul.f32 	%f186, %f185, %f184;
	st.shared.f32 	[%r205+4608], %f186;
	add.s32 	%r352, %r352, 8;
	setp.lt.s32 	%p37, %r352, %r36;
	@%p37 bra 	$L__BB1_45;
$L__BB1_46:
	bar.sync 	0;
	@%p25 bra 	$L__BB1_62;
	shl.b32 	%r208, %r141, 2;
	add.s32 	%r209, %r28, %r208;
	ld.shared.f32 	%f187, [%r209];
	ld.shared.f32 	%f188, [%r57];
	sub.f32 	%f189, %f187, %f188;
	fma.rn.f32 	%f190, %f189, 0f3BBB989D, 0f3F000000;
	cvt.sat.f32.f32 	%f191, %f190;
	mov.f32 	%f192, 0f4B400001;
	mov.f32 	%f193, 0f437C0000;
	fma.rm.f32 	%f194, %f191, %f193, %f192;
	add.f32 	%f195, %f194, 0fCB40007F;
	neg.f32 	%f196, %f195;
	fma.rn.f32 	%f197, %f189, 0f3FB8AA3B, %f196;
	fma.rn.f32 	%f198, %f189, 0f32A57060, %f197;
	mov.b32 	%r210, %f194;
	shl.b32 	%r211, %r210, 23;
	mov.b32 	%f199, %r211;
	ex2.approx.ftz.f32 	%f200, %f198;
	mul.f32 	%f201, %f200, %f199;
	add.s32 	%r212, %r365, %r208;
	ld.shared.f32 	%f202, [%r212];
	mul.f32 	%f402, %f202, %f201;
	setp.lt.s32 	%p39, %r35, 1;
	@%p39 bra 	$L__BB1_61;
	setp.lt.s32 	%p40, %r334, 16;
	mov.b32 	%r355, 0;
	@%p40 bra 	$L__BB1_51;
	mov.b32 	%r353, 0;
$L__BB1_50:
	.pragma "nounroll";
	add.s32 	%r215, %r20, %r353;
	shl.b32 	%r216, %r215, 2;
	add.s32 	%r217, %r13, %r216;
	ld.shared.v4.f32 	{%f204, %f205, %f206, %f207}, [%r217+4608];
	add.f32 	%f208, %f402, %f204;
	add.f32 	%f209, %f208, %f205;
	add.f32 	%f210, %f209, %f206;
	add.f32 	%f211, %f210, %f207;
	ld.shared.v4.f32 	{%f212, %f213, %f214, %f215}, [%r217+4624];
	add.f32 	%f216, %f211, %f212;
	add.f32 	%f217, %f216, %f213;
	add.f32 	%f218, %f217, %f214;
	add.f32 	%f219, %f218, %f215;
	ld.shared.v4.f32 	{%f220, %f221, %f222, %f223}, [%r217+4640];
	add.f32 	%f224, %f219, %f220;
	add.f32 	%f225, %f224, %f221;
	add.f32 	%f226, %f225, %f222;
	add.f32 	%f227, %f226, %f223;
	ld.shared.v4.f32 	{%f228, %f229, %f230, %f231}, [%r217+4656];
	add.f32 	%f232, %f227, %f228;
	add.f32 	%f233, %f232, %f229;
	add.f32 	%f234, %f233, %f230;
	add.f32 	%f402, %f234, %f231;
	add.s32 	%r353, %r353, 16;
	and.b32  	%r355, %r31, 48;
	setp.ne.s32 	%p41, %r353, %r355;
	@%p41 bra 	$L__BB1_50;
$L__BB1_51:
	and.b32  	%r218, %r31, 15;
	setp.eq.s32 	%p42, %r218, 0;
	@%p42 bra 	$L__BB1_61;
	setp.lt.u32 	%p43, %r218, 8;
	@%p43 bra 	$L__BB1_54;
	add.s32 	%r220, %r20, %r355;
	shl.b32 	%r221, %r220, 2;
	add.s32 	%r222, %r13, %r221;
	ld.shared.f32 	%f236, [%r222+4608];
	add.f32 	%f237, %f402, %f236;
	ld.shared.f32 	%f238, [%r222+4612];
	add.f32 	%f239, %f237, %f238;
	ld.shared.f32 	%f240, [%r222+4616];
	add.f32 	%f241, %f239, %f240;
	ld.shared.f32 	%f242, [%r222+4620];
	add.f32 	%f243, %f241, %f242;
	ld.shared.f32 	%f244, [%r222+4624];
	add.f32 	%f245, %f243, %f244;
	ld.shared.f32 	%f246, [%r222+4628];
	add.f32 	%f247, %f245, %f246;
	ld.shared.f32 	%f248, [%r222+4632];
	add.f32 	%f249, %f247, %f248;
	ld.shared.f32 	%f250, [%r222+4636];
	add.f32 	%f402, %f249, %f250;
	add.s32 	%r355, %r355, 8;
$L__BB1_54:
	setp.eq.s32 	%p44, %r33, 0;
	@%p44 bra 	$L__BB1_61;
	setp.lt.u32 	%p45, %r33, 4;
	@%p45 bra 	$L__BB1_57;
	add.s32 	%r223, %r20, %r355;
	shl.b32 	%r224, %r223, 2;
	add.s32 	%r225, %r13, %r224;
	ld.shared.f32 	%f252, [%r225+4608];
	add.f32 	%f253, %f402, %f252;
	ld.shared.f32 	%f254, [%r225+4612];
	add.f32 	%f255, %f253, %f254;
	ld.shared.f32 	%f256, [%r225+4616];
	add.f32 	%f257, %f255, %f256;
	ld.shared.f32 	%f258, [%r225+4620];
	add.f32 	%f402, %f257, %f258;
	add.s32 	%r355, %r355, 4;
$L__BB1_57:
	setp.eq.s32 	%p46, %r32, 0;
	@%p46 bra 	$L__BB1_61;
	add.s32 	%r226, %r20, %r355;
	shl.b32 	%r227, %r226, 2;
	add.s32 	%r77, %r13, %r227;
	ld.shared.f32 	%f259, [%r77+4608];
	add.f32 	%f402, %f402, %f259;
	setp.eq.s32 	%p47, %r32, 1;
	@%p47 bra 	$L__BB1_61;
	ld.shared.f32 	%f260, [%r77+4612];
	add.f32 	%f402, %f402, %f260;
	setp.eq.s32 	%p48, %r32, 2;
	@%p48 bra 	$L__BB1_61;
	ld.shared.f32 	%f261, [%r77+4616];
	add.f32 	%f402, %f402, %f261;
$L__BB1_61:
	shl.b32 	%r228, %r141, 2;
	add.s32 	%r229, %r364, %r228;
	st.shared.f32 	[%r229], %f402;
$L__BB1_62:
	setp.ge.u32 	%p49, %r141, %r5;
	bar.sync 	0;
	@%p49 bra 	$L__BB1_84;
	ld.param.u32 	%r322, [_ZN15flash_attention22flash_attention_kernelILi32ELi32ELi1EEEvPfS1_S1_S1_S1_iii_param_7];
	setp.ge.s32 	%p50, %r17, %r322;
	shl.b32 	%r230, %r141, 2;
	add.s32 	%r231, %r28, %r230;
	ld.shared.f32 	%f262, [%r231];
	ld.shared.f32 	%f263, [%r57];
	sub.f32 	%f264, %f262, %f263;
	fma.rn.f32 	%f265, %f264, 0f3BBB989D, 0f3F000000;
	cvt.sat.f32.f32 	%f266, %f265;
	mov.f32 	%f267, 0f4B400001;
	mov.f32 	%f268, 0f437C0000;
	fma.rm.f32 	%f269, %f266, %f268, %f267;
	add.f32 	%f270, %f269, 0fCB40007F;
	neg.f32 	%f271, %f270;
	fma.rn.f32 	%f272, %f264, 0f3FB8AA3B, %f271;
	fma.rn.f32 	%f273, %f264, 0f32A57060, %f272;
	mov.b32 	%r232, %f269;
	shl.b32 	%r233, %r232, 23;
	mov.b32 	%f274, %r233;
	ex2.approx.ftz.f32 	%f275, %f273;
	mul.f32 	%f44, %f275, %f274;
	@%p50 bra 	$L__BB1_84;
	setp.lt.s32 	%p51, %r35, 1;
	@%p51 bra 	$L__BB1_78;
	and.b32  	%r78, %r31, 56;
	and.b32  	%r79, %r31, 1;
	mov.u32 	%r357, %r17;
$L__BB1_66:
	setp.lt.s32 	%p57, %r334, 8;
	mov.f32 	%f410, 0f00000000;
	mov.b32 	%r360, 0;
	@%p57 bra 	$L__BB1_69;
	mov.f32 	%f410, 0f00000000;
	mov.b32 	%r358, 0;
$L__BB1_68:
	.pragma "nounroll";
	ld.param.u32 	%r324, [_ZN15flash_attention22flash_attention_kernelILi32ELi32ELi1EEEvPfS1_S1_S1_S1_iii_param_7];
	add.s32 	%r243, %r20, %r358;
	shl.b32 	%r244, %r243, 2;
	add.s32 	%r245, %r13, %r244;
	ld.shared.v4.f32 	{%f293, %f294, %f295, %f296}, [%r245+4608];
	mad.lo.s32 	%r246, %r358, %r324, %r357;
	shl.b32 	%r247, %r246, 2;
	add.s32 	%r248, %r12, %r247;
	ld.shared.f32 	%f297, [%r248];
	fma.rn.f32 	%f298, %f293, %f297, %f410;
	shl.b32 	%r249, %r324, 2;
	add.s32 	%r250, %r248, %r249;
	ld.shared.f32 	%f299, [%r250];
	fma.rn.f32 	%f300, %f294, %f299, %f298;
	add.s32 	%r251, %r250, %r249;
	ld.shared.f32 	%f301, [%r251];
	fma.rn.f32 	%f302, %f295, %f301, %f300;
	add.s32 	%r252, %r251, %r249;
	ld.shared.f32 	%f303, [%r252];
	fma.rn.f32 	%f304, %f296, %f303, %f302;
	ld.shared.v4.f32 	{%f305, %f306, %f307, %f308}, [%r245+4624];
	add.s32 	%r253, %r252, %r249;
	ld.shared.f32 	%f309, [%r253];
	fma.rn.f32 	%f310, %f305, %f309, %f304;
	add.s32 	%r254, %r253, %r249;
	ld.shared.f32 	%f311, [%r254];
	fma.rn.f32 	%f312, %f306, %f311, %f310;
	add.s32 	%r255, %r254, %r249;
	ld.shared.f32 	%f313, [%r255];
	fma.rn.f32 	%f314, %f307, %f313, %f312;
	add.s32 	%r256, %r255, %r249;
	ld.shared.f32 	%f315, [%r256];
	fma.rn.f32 	%f410, %f308, %f315, %f314;
	add.s32 	%r358, %r358, 8;
	setp.ne.s32 	%p58, %r358, %r78;
	mov.u32 	%r360, %r78;
	@%p58 bra 	$L__BB1_68;
$L__BB1_69:
	setp.eq.s32 	%p59, %r33, 0;
	@%p59 bra 	$L__BB1_77;
	add.s32 	%r257, %r33, -1;
	setp.lt.u32 	%p60, %r257, 3;
	@%p60 bra 	$L__BB1_72;
	ld.param.u32 	%r325, [_ZN15flash_attention22flash_attention_kernelILi32ELi32ELi1EEEvPfS1_S1_S1_S1_iii_param_7];
	add.s32 	%r258, %r20, %r360;
	shl.b32 	%r259, %r258, 2;
	add.s32 	%r260, %r13, %r259;
	ld.shared.f32 	%f317, [%r260+4608];
	mad.lo.s32 	%r261, %r360, %r325, %r357;
	shl.b32 	%r262, %r261, 2;
	add.s32 	%r263, %r12, %r262;
	ld.shared.f32 	%f318, [%r263];
	fma.rn.f32 	%f319, %f317, %f318, %f410;
	ld.shared.f32 	%f320, [%r260+4612];
	shl.b32 	%r264, %r325, 2;
	add.s32 	%r265, %r263, %r264;
	ld.shared.f32 	%f321, [%r265];
	fma.rn.f32 	%f322, %f320, %f321, %f319;
	ld.shared.f32 	%f323, [%r260+4616];
	add.s32 	%r266, %r265, %r264;
	ld.shared.f32 	%f324, [%r266];
	fma.rn.f32 	%f325, %f323, %f324, %f322;
	ld.shared.f32 	%f326, [%r260+4620];
	add.s32 	%r267, %r266, %r264;
	ld.shared.f32 	%f327, [%r267];
	fma.rn.f32 	%f410, %f326, %f327, %f325;
	add.s32 	%r360, %r360, 4;
$L__BB1_72:
	setp.eq.s32 	%p61, %r32, 0;
	@%p61 bra 	$L__BB1_77;
	setp.eq.s32 	%p62, %r32, 1;
	@%p62 bra 	$L__BB1_75;
	ld.param.u32 	%r326, [_ZN15flash_attention22flash_attention_kernelILi32ELi32ELi1EEEvPfS1_S1_S1_S1_iii_param_7];
	add.s32 	%r268, %r20, %r360;
	shl.b32 	%r269, %r268, 2;
	add.s32 	%r270, %r13, %r269;
	ld.shared.f32 	%f329, [%r270+4608];
	mad.lo.s32 	%r271, %r360, %r326, %r357;
	shl.b32 	%r272, %r271, 2;
	add.s32 	%r273, %r12, %r272;
	ld.shared.f32 	%f330, [%r273];
	fma.rn.f32 	%f331, %f329, %f330, %f410;
	ld.shared.f32 	%f332, [%r270+4612];
	shl.b32 	%r274, %r326, 2;
	add.s32 	%r275, %r273, %r274;
	ld.shared.f32 	%f333, [%r275];
	fma.rn.f32 	%f410, %f332, %f333, %f331;
	add.s32 	%r360, %r360, 2;
$L__BB1_75:
	setp.eq.s32 	%p63, %r79, 0;
	@%p63 bra 	$L__BB1_77;
	ld.param.u32 	%r327, [_ZN15flash_attention22flash_attention_kernelILi32ELi32ELi1EEEvPfS1_S1_S1_S1_iii_param_7];
	add.s32 	%r276, %r20, %r360;
	shl.b32 	%r277, %r276, 2;
	add.s32 	%r278, %r13, %r277;
	ld.shared.f32 	%f334, [%r278+4608];
	mad.lo.s32 	%r279, %r360, %r327, %r357;
	shl.b32 	%r280, %r279, 2;
	add.s32 	%r281, %r12, %r280;
	ld.shared.f32 	%f335, [%r281];
	fma.rn.f32 	%f410, %f334, %f335, %f410;
$L__BB1_77:
	ld.param.u32 	%r328, [_ZN15flash_attention22flash_attention_kernelILi32ELi32ELi1EEEvPfS1_S1_S1_S1_iii_param_7];
	add.s32 	%r282, %r357, %r19;
	shl.b32 	%r283, %r282, 2;
	mov.u32 	%r284, _ZN15flash_attention10shared_memE;
	add.s32 	%r285, %r284, %r283;
	ld.shared.f32 	%f336, [%r285];
	fma.rn.f32 	%f337, %f44, %f336, %f410;
	st.shared.f32 	[%r285], %f337;
	add.s32 	%r357, %r357, 8;
	setp.lt.s32 	%p64, %r357, %r328;
	@%p64 bra 	$L__BB1_66;
	bra.uni 	$L__BB1_84;
$L__BB1_78:
	sub.s32 	%r89, %r21, %r17;
	and.b32  	%r90, %r89, 24;
	setp.eq.s32 	%p52, %r90, 24;
	mov.u32 	%r362, %r17;
	@%p52 bra 	$L__BB1_82;
	or.b32  	%r362, %r17, 8;
	setp.eq.s32 	%p53, %r90, 0;
	add.s32 	%r234, %r17, %r19;
	shl.b32 	%r235, %r234, 2;
	mov.u32 	%r236, _ZN15flash_attention10shared_memE;
	add.s32 	%r92, %r236, %r235;
	ld.shared.f32 	%f276, [%r92];
	fma.rn.f32 	%f277, %f44, %f276, 0f00000000;
	st.shared.f32 	[%r92], %f277;
	@%p53 bra 	$L__BB1_82;
	or.b32  	%r362, %r17, 16;
	setp.eq.s32 	%p54, %r90, 8;
	ld.shared.f32 	%f278, [%r92+32];
	fma.rn.f32 	%f279, %f44, %f278, 0f00000000;
	st.shared.f32 	[%r92+32], %f279;
	@%p54 bra 	$L__BB1_82;
	or.b32  	%r362, %r17, 24;
	ld.shared.f32 	%f280, [%r92+64];
	fma.rn.f32 	%f281, %f44, %f280, 0f00000000;
	st.shared.f32 	[%r92+64], %f281;
$L__BB1_82:
	setp.lt.u32 	%p55, %r89, 24;
	@%p55 bra 	$L__BB1_84;
$L__BB1_83:
	ld.param.u32 	%r323, [_ZN15flash_attention22flash_attention_kernelILi32ELi32ELi1EEEvPfS1_S1_S1_S1_iii_param_7];
	add.s32 	%r237, %r362, %r19;
	shl.b32 	%r238, %r237, 2;
	mov.u32 	%r239, _ZN15flash_attention10shared_memE;
	add.s32 	%r240, %r239, %r238;
	ld.shared.f32 	%f282, [%r240];
	fma.rn.f32 	%f283, %f44, %f282, 0f00000000;
	st.shared.f32 	[%r240], %f283;
	ld.shared.f32 	%f284, [%r240+32];
	fma.rn.f32 	%f285, %f44, %f284, 0f00000000;
	st.shared.f32 	[%r240+32], %f285;
	ld.shared.f32 	%f286, [%r240+64];
	fma.rn.f32 	%f287, %f44, %f286, 0f00000000;
	st.shared.f32 	[%r240+64], %f287;
	ld.shared.f32 	%f288, [%r240+96];
	fma.rn.f32 	%f289, %f44, %f288, 0f00000000;
	st.shared.f32 	[%r240+96], %f289;
	add.s32 	%r362, %r362, 32;
	setp.lt.s32 	%p56, %r362, %r323;
	@%p56 bra 	$L__BB1_83;
$L__BB1_84:
	bar.sync 	0;
	add.s32 	%r335, %r335, 1;
	add.s32 	%r334, %r334, -32;
	setp.ne.s32 	%p65, %r335, %r2;
	mov.u32 	%r336, %r28;
	mov.u32 	%r338, %r365;
	@%p65 bra 	$L__BB1_7;
$L__BB1_85:
	and.b32  	%r103, %r1, 7;
	shr.u32 	%r104, %r1, 3;
	setp.ge.u32 	%p66, %r104, %r5;
	@%p66 bra 	$L__BB1_95;
	ld.param.u32 	%r329, [_ZN15flash_attention22flash_attention_kernelILi32ELi32ELi1EEEvPfS1_S1_S1_S1_iii_param_7];
	setp.ge.s32 	%p67, %r103, %r329;
	shl.b32 	%r286, %r104, 2;
	add.s32 	%r105, %r364, %r286;
	@%p67 bra 	$L__BB1_93;
	ld.param.u32 	%r330, [_ZN15flash_attention22flash_attention_kernelILi32ELi32ELi1EEEvPfS1_S1_S1_S1_iii_param_7];
	mul.lo.s32 	%r106, %r104, %r330;
	not.b32 	%r287, %r103;
	add.s32 	%r107, %r330, %r287;
	and.b32  	%r288, %r107, 24;
	setp.eq.s32 	%p68, %r288, 24;
	mov.u32 	%r371, %r103;
	@%p68 bra 	$L__BB1_90;
	shr.u32 	%r289, %r107, 3;
	add.s32 	%r290, %r289, 1;
	and.b32  	%r291, %r290, 3;
	add.s32 	%r292, %r106, %r103;
	shl.b32 	%r293, %r292, 2;
	mov.u32 	%r294, _ZN15flash_attention10shared_memE;
	add.s32 	%r368, %r294, %r293;
	neg.s32 	%r367, %r291;
	shl.b32 	%r295, %r290, 3;
	and.b32  	%r296, %r295, 24;
	or.b32  	%r371, %r296, %r103;
$L__BB1_89:
	.pragma "nounroll";
	ld.shared.f32 	%f338, [%r368];
	ld.shared.f32 	%f339, [%r105];
	div.rn.f32 	%f340, %f338, %f339;
	st.shared.f32 	[%r368], %f340;
	add.s32 	%r368, %r368, 32;
	add.s32 	%r367, %r367, 1;
	setp.ne.s32 	%p69, %r367, 0;
	@%p69 bra 	$L__BB1_89;
$L__BB1_90:
	setp.lt.u32 	%p70, %r107, 24;
	@%p70 bra 	$L__BB1_93;
	add.s32 	%r297, %r371, %r106;
	shl.b32 	%r298, %r297, 2;
	mov.u32 	%r299, _ZN15flash_attention10shared_memE;
	add.s32 	%r300, %r298, %r299;
	add.s32 	%r370, %r300, 64;
$L__BB1_92:
	ld.param.u32 	%r331, [_ZN15flash_attention22flash_attention_kernelILi32ELi32ELi1EEEvPfS1_S1_S1_S1_iii_param_7];
	ld.shared.f32 	%f341, [%r370+-64];
	ld.shared.f32 	%f342, [%r105];
	div.rn.f32 	%f343, %f341, %f342;
	st.shared.f32 	[%r370+-64], %f343;
	ld.shared.f32 	%f344, [%r370+-32];
	ld.shared.f32 	%f345, [%r105];
	div.rn.f32 	%f346, %f344, %f345;
	st.shared.f32 	[%r370+-32], %f346;
	ld.shared.f32 	%f347, [%r370];
	ld.shared.f32 	%f348, [%r105];
	div.rn.f32 	%f349, %f347, %f348;
	st.shared.f32 	[%r370], %f349;
	ld.shared.f32 	%f350, [%r370+32];
	ld.shared.f32 	%f351, [%r105];
	div.rn.f32 	%f352, %f350, %f351;
	st.shared.f32 	[%r370+32], %f352;
	add.s32 	%r371, %r371, 32;
	add.s32 	%r370, %r370, 128;
	setp.lt.s32 	%p71, %r371, %r331;
	@%p71 bra 	$L__BB1_92;
$L__BB1_93:
	setp.ne.s32 	%p72, %r103, 0;
	@%p72 bra 	$L__BB1_95;
	add.s32 	%r302, %r366, %r286;
	ld.shared.f32 	%f353, [%r302];
	ld.shared.f32 	%f354, [%r105];
	setp.lt.f32 	%p73, %f354, 0f00800000;
	mul.f32 	%f355, %f354, 0f4B000000;
	selp.f32 	%f356, %f355, %f354, %p73;
	selp.f32 	%f357, 0fC1B80000, 0f00000000, %p73;
	mov.b32 	%r303, %f356;
	add.s32 	%r304, %r303, -1059760811;
	and.b32  	%r305, %r304, -8388608;
	sub.s32 	%r306, %r303, %r305;
	mov.b32 	%f358, %r306;
	cvt.rn.f32.s32 	%f359, %r305;
	fma.rn.f32 	%f360, %f359, 0f34000000, %f357;
	add.f32 	%f361, %f358, 0fBF800000;
	fma.rn.f32 	%f362, %f361, 0fBE055027, 0f3E1039F6;
	fma.rn.f32 	%f363, %f362, %f361, 0fBDF8CDCC;
	fma.rn.f32 	%f364, %f363, %f361, 0f3E0F2955;
	fma.rn.f32 	%f365, %f364, %f361, 0fBE2AD8B9;
	fma.rn.f32 	%f366, %f365, %f361, 0f3E4CED0B;
	fma.rn.f32 	%f367, %f366, %f361, 0fBE7FFF22;
	fma.rn.f32 	%f368, %f367, %f361, 0f3EAAAA78;
	fma.rn.f32 	%f369, %f368, %f361, 0fBF000000;
	mul.f32 	%f370, %f361, %f369;
	fma.rn.f32 	%f371, %f370, %f361, %f361;
	fma.rn.f32 	%f372, %f360, 0f3F317218, %f371;
	setp.gt.u32 	%p74, %r303, 2139095039;
	fma.rn.f32 	%f373, %f356, 0f7F800000, 0f7F800000;
	selp.f32 	%f374, %f373, %f372, %p74;
	setp.eq.f32 	%p75, %f356, 0f00000000;
	selp.f32 	%f375, 0fFF800000, %f374, %p75;
	add.f32 	%f376, %f353, %f375;
	add.s32 	%r307, %r365, %r286;
	st.shared.f32 	[%r307], %f376;
$L__BB1_95:
	setp.ge.s32 	%p76, %r1, %r6;
	bar.sync 	0;
	@%p76 bra 	$L__BB1_98;
	ld.param.u64 	%rd29, [_ZN15flash_attention22flash_attention_kernelILi32ELi32ELi1EEEvPfS1_S1_S1_S1_iii_param_0];
	mov.u32 	%r121, %ntid.x;
	cvta.to.global.u64 	%rd5, %rd29;
	mov.u32 	%r309, _ZN15flash_attention10shared_memE;
	mov.u32 	%r372, %r1;
$L__BB1_97:
	ld.param.u32 	%r332, [_ZN15flash_attention22flash_attention_kernelILi32ELi32ELi1EEEvPfS1_S1_S1_S1_iii_param_7];
	shl.b32 	%r308, %r372, 2;
	add.s32 	%r310, %r309, %r308;
	ld.shared.f32 	%f377, [%r310];
	cvt.s64.s32 	%rd18, %r372;
	mul.lo.s32 	%r311, %r332, %r4;
	cvt.u64.u32 	%rd19, %r311;
	add.s64 	%rd20, %rd18, %rd19;
	shl.b64 	%rd21, %rd20, 2;
	add.s64 	%rd22, %rd5, %rd21;
	st.global.f32 	[%rd22], %f377;
	add.s32 	%r372, %r372, %r121;
	setp.lt.s32 	%p77, %r372, %r6;
	@%p77 bra 	$L__BB1_97;
$L__BB1_98:
	setp.ge.u32 	%p78, %r1, %r5;
	@%p78 bra 	$L__BB1_100;
	ld.param.u64 	%rd32, [_ZN15flash_attention22flash_attention_kernelILi32ELi32ELi1EEEvPfS1_S1_S1_S1_iii_param_4];
	shl.b32 	%r312, %r1, 2;
	add.s32 	%r313, %r365, %r312;
	ld.shared.f32 	%f378, [%r313];
	cvt.u64.u32 	%rd23, %r1;
	cvt.u64.u32 	%rd24, %r4;
	add.s64 	%rd25, %rd24, %rd23;
	cvta.to.global.u64 	%rd26, %rd32;
	shl.b64 	%rd27, %rd25, 2;
	add.s64 	%rd28, %rd26, %rd27;
	st.global.f32 	[%rd28], %f378;
$L__BB1_100:
	ret;

}


// ===== COMPILED SASS (sm_100) =====

	.target	sm_100

	.elftype	@"ET_EXEC"


//--------------------- .note.nv.tkinfo           --------------------------
	.section	.note.nv.tkinfo,"",@"SHT_NOTE"
	.sectionflags	@"SHF_NOTE_NV_TKINFO"
	.tkinfo
        /*0018*/ 	.word	0x00000002
        /*0030*/ 	.string	""
        /*0030*/ 	.string	"ptxas"
        /*0030*/ 	.string	"Cuda compilation tools, release 13.0, V13.0.88"
        /*0030*/ 	.string	"Build cuda_13.0.r13.0/compiler.36424714_0"
        /*0030*/ 	.string	"-arch sm_100 -m 64 "



//--------------------- .note.nv.cuinfo           --------------------------
	.section	.note.nv.cuinfo,"",@"SHT_NOTE"
	.sectionflags	@"SHF_NOTE_NV_CUINFO"
        /*0018*/ 	.short	0x0002
        /*001a*/ 	.short	0x0064
        /*001c*/ 	.short	0x0082
	.zero		2


//--------------------- .nv.info                  --------------------------
	.section	.nv.info,"",@"SHT_CUDA_INFO"
	.align	4


	//----- nvinfo : EIATTR_REGCOUNT
	.align		4
        /*0000*/ 	.byte	0x04, 0x2f
        /*0002*/ 	.short	(.L_1 - .L_0)
	.align		4
.L_0:
        /*0004*/ 	.word	index@(_ZN15flash_attention28flash_attention_merge_kernelEPfS0_S0_S0_iii)
        /*0008*/ 	.word	0x00000018


	//----- nvinfo : EIATTR_FRAME_SIZE
	.align		4
.L_1:
        /*000c*/ 	.byte	0x04, 0x11
        /*000e*/ 	.short	(.L_3 - .L_2)
	.align		4
.L_2:
        /*0010*/ 	.word	index@($__internal_3_$__cuda_sm20_dblrcp_rn_slowpath_v3)
        /*0014*/ 	.word	0x00000000


	//----- nvinfo : EIATTR_FRAME_SIZE
	.align		4
.L_3:
        /*0018*/ 	.byte	0x04, 0x11
        /*001a*/ 	.short	(.L_5 - .L_4)
	.align		4
.L_4:
        /*001c*/ 	.word	index@(_ZN15flash_attention28flash_attention_merge_kernelEPfS0_S0_S0_iii)
        /*0020*/ 	.word	0x00000000


	//----- nvinfo : EIATTR_REGCOUNT
	.align		4
.L_5:
        /*0024*/ 	.byte	0x04, 0x2f
        /*0026*/ 	.short	(.L_7 - .L_6)
	.align		4
.L_6:
        /*0028*/ 	.word	index@(_ZN15flash_attention22flash_attention_kernelILi32ELi32ELi1EEEvPfS1_S1_S1_S1_iii)
        /*002c*/ 	.word	0x00000020


	//----- nvinfo : EIATTR_FRAME_SIZE
	.align		4
.L_7:
        /*0030*/ 	.byte	0x04, 0x11
        /*0032*/ 	.short	(.L_9 - .L_8)
	.align		4
.L_8:
        /*0034*/ 	.word	index@($__internal_2_$__cuda_sm3x_div_rn_noftz_f32_slowpath)
        /*0038*/ 	.word	0x00000000


	//----- nvinfo : EIATTR_FRAME_SIZE
	.align		4
.L_9:
        /*003c*/ 	.byte	0x04, 0x11
        /*003e*/ 	.short	(.L_11 - .L_10)
	.align		4
.L_10:
        /*0040*/ 	.word	index@($__internal_1_$__cuda_sm20_sqrt_rn_f32_slowpath)
        /*0044*/ 	.word	0x00000000


	//----- nvinfo : EIATTR_FRAME_SIZE
	.align		4
.L_11:
        /*0048*/ 	.byte	0x04, 0x11
        /*004a*/ 	.short	(.L_13 - .L_12)
	.align		4
.L_12:
        /*004c*/ 	.word	index@($__internal_0_$__cuda_sm20_rcp_rn_f32_slowpath)
        /*0050*/ 	.word	0x00000000


	//----- nvinfo : EIATTR_FRAME_SIZE
	.align		4
.L_13:
        /*0054*/ 	.byte	0x04, 0x11
        /*0056*/ 	.short	(.L_15 - .L_14)
	.align		4
.L_14:
        /*0058*/ 	.word	index@(_ZN15flash_attention22flash_attention_kernelILi32ELi32ELi1EEEvPfS1_S1_S1_S1_iii)
        /*005c*/ 	.word	0x00000000


	//----- nvinfo : EIATTR_MIN_STACK_SIZE
	.align		4
.L_15:
        /*0060*/ 	.byte	0x04, 0x12
        /*0062*/ 	.short	(.L_17 - .L_16)
	.align		4
.L_16:
        /*0064*/ 	.word	index@(_ZN15flash_attention22flash_attention_kernelILi32ELi32ELi1EEEvPfS1_S1_S1_S1_iii)
        /*0068*/ 	.word	0x00000000


	//----- nvinfo : EIATTR_MIN_STACK_SIZE
	.align		4
.L_17:
        /*006c*/ 	.byte	0x04, 0x12
        /*006e*/ 	.short	(.L_19 - .L_18)
	.align		4
.L_18:
        /*0070*/ 	.word	index@(_ZN15flash_attention28flash_attention_merge_kernelEPfS0_S0_S0_iii)
        /*0074*/ 	.word	0x00000000
.L_19:


//--------------------- .nv.compat                --------------------------
	.section	.nv.compat,"",@"SHT_CUDA_COMPAT_INFO"
	.align	4
        /*0000*/ 	.byte	0x02, 0x09, 0x00, 0x00, 0x02, 0x02, 0x01, 0x00, 0x02, 0x05, 0x05, 0x00, 0x03, 0x07, 0x01, 0x01
        /*0010*/ 	.byte	0x02, 0x03, 0x00, 0x00, 0x02, 0x06, 0x01, 0x00, 0x04, 0x0b, 0x08, 0x00, 0x01, 0x00, 0x00, 0x00
        /*0020*/ 	.byte	0x00, 0x00, 0x00, 0x00


//--------------------- .nv.info._ZN15flash_attention22flash_attention_kernelILi32ELi32ELi1EEEvPfS1_S1_S1_S1_iii --------------------------
	.section	.nv.info._ZN15flash_attention22flash_attention_kernelILi32ELi32ELi1EEEvPfS1_S1_S1_S1_iii,"",@"SHT_CUDA_INFO"
	.sectionflags	@""
	.align	4


	//----- nvinfo : EIATTR_CUDA_API_VERSION
	.align		4
        /*0000*/ 	.byte	0x04, 0x37
        /*0002*/ 	.short	(.L_21 - .L_20)
.L_20:
        /*0004*/ 	.word	0x00000082


	//----- nvinfo : EIATTR_KPARAM_INFO
	.align		4
.L_21:
        /*0008*/ 	.byte	0x04, 0x17
        /*000a*/ 	.short	(.L_23 - .L_22)
.L_22:
        /*000c*/ 	.word	0x00000000
        /*0010*/ 	.short	0x0007
        /*0012*/ 	.short	0x0030
        /*0014*/ 	.byte	0x00, 0xf0, 0x11, 0x00


	//----- nvinfo : EIATTR_KPARAM_INFO
	.align		4
.L_23:
        /*0018*/ 	.byte	0x04, 0x17
        /*001a*/ 	.short	(.L_25 - .L_24)
.L_24:
        /*001c*/ 	.word	0x00000000
        /*0020*/ 	.short	0x0006
        /*0022*/ 	.short	0x002c
        /*0024*/ 	.byte	0x00, 0xf0, 0x11, 0x00


	//----- nvinfo : EIATTR_KPARAM_INFO
	.align		4
.L_25:
        /*0028*/ 	.byte	0x04, 0x17
        /*002a*/ 	.short	(.L_27 - .L_26)
.L_26:
        /*002c*/ 	.word	0x00000000
        /*0030*/ 	.short	0x0005
        /*0032*/ 	.short	0x0028
        /*0034*/ 	.byte	0x00, 0xf0, 0x11, 0x00


	//----- nvinfo : EIATTR_KPARAM_INFO
	.align		4
.L_27:
        /*0038*/ 	.byte	0x04, 0x17
        /*003a*/ 	.short	(.L_29 - .L_28)
.L_28:
        /*003c*/ 	.word	0x00000000
        /*0040*/ 	.short	0x0004
        /*0042*/ 	.short	0x0020
        /*0044*/ 	.byte	0x00, 0xf5, 0x21, 0x00


	//----- nvinfo : EIATTR_KPARAM_INFO
	.align		4
.L_29:
        /*0048*/ 	.byte	0x04, 0x17
        /*004a*/ 	.short	(.L_31 - .L_30)
.L_30:
        /*004c*/ 	.word	0x00000000
        /*0050*/ 	.short	0x0003
        /*0052*/ 	.short	0x0018
        /*0054*/ 	.byte	0x00, 0xf5, 0x21, 0x00


	//----- nvinfo : EIATTR_KPARAM_INFO
	.align		4
.L_31:
        /*0058*/ 	.byte	0x04, 0x17
        /*005a*/ 	.short	(.L_33 - .L_32)
.L_32:
        /*005c*/ 	.word	0x00000000
        /*0060*/ 	.short	0x0002
        /*0062*/ 	.short	0x0010
        /*0064*/ 	.byte	0x00, 0xf5, 0x21, 0x00


	//----- nvinfo : EIATTR_KPARAM_INFO
	.align		4
.L_33:
        /*0068*/ 	.byte	0x04, 0x17
        /*006a*/ 	.short	(.L_35 - .L_34)
.L_34:
        /*006c*/ 	.word	0x00000000
        /*0070*/ 	.short	0x0001
        /*0072*/ 	.short	0x0008
        /*0074*/ 	.byte	0x00, 0xf5, 0x21, 0x00


	//----- nvinfo : EIATTR_KPARAM_INFO
	.align		4
.L_35:
        /*0078*/ 	.byte	0x04, 0x17
        /*007a*/ 	.short	(.L_37 - .L_36)
.L_36:
        /*007c*/ 	.word	0x00000000
        /*0080*/ 	.short	0x0000
        /*0082*/ 	.short	0x0000
        /*0084*/ 	.byte	0x00, 0xf5, 0x21, 0x00


	//----- nvinfo : EIATTR_SPARSE_MMA_MASK
	.align		4
.L_37:
        /*0088*/ 	.byte	0x03, 0x50
        /*008a*/ 	.short	0x0000


	//----- nvinfo : EIATTR_MAXREG_COUNT
	.align		4
        /*008c*/ 	.byte	0x03, 0x1b
        /*008e*/ 	.short	0x00ff


	//----- nvinfo : EIATTR_NUM_BARRIERS
	.align		4
        /*0090*/ 	.byte	0x02, 0x4c
        /*0092*/ 	.byte	0x01
	.zero		1


	//----- nvinfo : EIATTR_MERCURY_ISA_VERSION
	.align		4
        /*0094*/ 	.byte	0x03, 0x5f
        /*0096*/ 	.short	0x0101


	//----- nvinfo : EIATTR_UNUSED_LOAD_BYTE_OFFSET
	.align		4
        /*0098*/ 	.byte	0x04, 0x44
        /*009a*/ 	.short	(.L_39 - .L_38)


	//   ....[0]....
.L_38:
        /*009c*/ 	.word	0x000014f0
        /*00a0*/ 	.word	0x00000fff


	//   ....[1]....
        /*00a4*/ 	.word	0x00001c60
        /*00a8*/ 	.word	0x00000fff


	//----- nvinfo : EIATTR_VRC_CTA_INIT_COUNT
	.align		4
.L_39:
        /*00ac*/ 	.byte	0x02, 0x4a
	.zero		1
	.zero		1


	//----- nvinfo : EIATTR_EXIT_INSTR_OFFSETS
	.align		4
        /*00b0*/ 	.byte	0x04, 0x1c
        /*00b2*/ 	.short	(.L_41 - .L_40)


	//   ....[0]....
.L_40:
        /*00b4*/ 	.word	0x00003510


	//   ....[1]....
        /*00b8*/ 	.word	0x000035a0


	//----- nvinfo : EIATTR_CRS_STACK_SIZE
	.align		4
.L_41:
        /*00bc*/ 	.byte	0x04, 0x1e
        /*00be*/ 	.short	(.L_43 - .L_42)
.L_42:
        /*00c0*/ 	.word	0x00000000


	//----- nvinfo : EIATTR_CBANK_PARAM_SIZE
	.align		4
.L_43:
        /*00c4*/ 	.byte	0x03, 0x19
        /*00c6*/ 	.short	0x0034


	//----- nvinfo : EIATTR_PARAM_CBANK
	.align		4
        /*00c8*/ 	.byte	0x04, 0x0a
        /*00ca*/ 	.short	(.L_45 - .L_44)
	.align		4
.L_44:
        /*00cc*/ 	.word	index@(.nv.constant0._ZN15flash_attention22flash_attention_kernelILi32ELi32ELi1EEEvPfS1_S1_S1_S1_iii)
        /*00d0*/ 	.short	0x0380
        /*00d2*/ 	.short	0x0034


	//----- nvinfo : EIATTR_SW_WAR
	.align		4
.L_45:
        /*00d4*/ 	.byte	0x04, 0x36
        /*00d6*/ 	.short	(.L_47 - .L_46)
.L_46:
        /*00d8*/ 	.word	0x00000008
.L_47:


//--------------------- .nv.info._ZN15flash_attention28flash_attention_merge_kernelEPfS0_S0_S0_iii --------------------------
	.section	.nv.info._ZN15flash_attention28flash_attention_merge_kernelEPfS0_S0_S0_iii,"",@"SHT_CUDA_INFO"
	.sectionflags	@""
	.align	4


	//----- nvinfo : EIATTR_CUDA_API_VERSION
	.align		4
        /*0000*/ 	.byte	0x04, 0x37
        /*0002*/ 	.short	(.L_49 - .L_48)
.L_48:
        /*0004*/ 	.word	0x00000082


	//----- nvinfo : EIATTR_KPARAM_INFO
	.align		4
.L_49:
        /*0008*/ 	.byte	0x04, 0x17
        /*000a*/ 	.short	(.L_51 - .L_50)
.L_50:
        /*000c*/ 	.word	0x00000000
        /*0010*/ 	.short	0x0006
        /*0012*/ 	.short	0x0028
        /*0014*/ 	.byte	0x00, 0xf0, 0x11, 0x00


	//----- nvinfo : EIATTR_KPARAM_INFO
	.align		4
.L_51:
        /*0018*/ 	.byte	0x04, 0x17
        /*001a*/ 	.short	(.L_53 - .L_52)
.L_52:
        /*001c*/ 	.word	0x00000000
        /*0020*/ 	.short	0x0005
        /*0022*/ 	.short	0x0024
        /*0024*/ 	.byte	0x00, 0xf0, 0x11, 0x00


	//----- nvinfo : EIATTR_KPARAM_INFO
	.align		4
.L_53:
        /*0028*/ 	.byte	0x04, 0x17
        /*002a*/ 	.short	(.L_55 - .L_54)
.L_54:
        /*002c*/ 	.word	0x00000000
        /*0030*/ 	.short	0x0004
        /*0032*/ 	.short	0x0020
        /*0034*/ 	.byte	0x00, 0xf0, 0x11, 0x00


	//----- nvinfo : EIATTR_KPARAM_INFO
	.align		4
.L_55:
        /*0038*/ 	.byte	0x04, 0x17
        /*003a*/ 	.short	(.L_57 - .L_56)
.L_56:
        /*003c*/ 	.word	0x00000000
        /*0040*/ 	.short	0x0003
        /*0042*/ 	.short	0x0018
        /*0044*/ 	.byte	0x00, 0xf5, 0x21, 0x00


	//----- nvinfo : EIATTR_KPARAM_INFO
	.align		4
.L_57:
        /*0048*/ 	.byte	0x04, 0x17
        /*004a*/ 	.short	(.L_59 - .L_58)
.L_58:
        /*004c*/ 	.word	0x00000000
        /*0050*/ 	.short	0x0002
        /*0052*/ 	.short	0x0010
        /*0054*/ 	.byte	0x00, 0xf5, 0x21, 0x00


	//----- nvinfo : EIATTR_KPARAM_INFO
	.align		4
.L_59:
        /*0058*/ 	.byte	0x04, 0x17
        /*005a*/ 	.short	(.L_61 - .L_60)
.L_60:
        /*005c*/ 	.word	0x00000000
        /*0060*/ 	.short	0x0001
        /*0062*/ 	.short	0x0008
        /*0064*/ 	.byte	0x00, 0xf5, 0x21, 0x00


	//----- nvinfo : EIATTR_KPARAM_INFO
	.align		4
.L_61:
        /*0068*/ 	.byte	0x04, 0x17
        /*006a*/ 	.short	(.L_63 - .L_62)
.L_62:
        /*006c*/ 	.word	0x00000000
        /*0070*/ 	.short	0x0000
        /*0072*/ 	.short	0x0000
        /*0074*/ 	.byte	0x00, 0xf5, 0x21, 0x00


	//----- nvinfo : EIATTR_SPARSE_MMA_MASK
	.align		4
.L_63:
        /*0078*/ 	.byte	0x03, 0x50
        /*007a*/ 	.short	0x0000


	//----- nvinfo : EIATTR_MAXREG_COUNT
	.align		4
        /*007c*/ 	.byte	0x03, 0x1b
        /*007e*/ 	.short	0x00ff


	//----- nvinfo : EIATTR_MERCURY_ISA_VERSION
	.align		4
        /*0080*/ 	.byte	0x03, 0x5f
        /*0082*/ 	.short	0x0101


	//----- nvinfo : EIATTR_VRC_CTA_INIT_COUNT
	.align		4
        /*0084*/ 	.byte	0x02, 0x4a
	.zero		1
	.zero		1


	//----- nvinfo : EIATTR_EXIT_INSTR_OFFSETS
	.align		4
        /*0088*/ 	.byte	0x04, 0x1c
        /*008a*/ 	.short	(.L_65 - .L_64)


	//   ....[0]....
.L_64:
        /*008c*/ 	.word	0x00000030


	//   ....[1]....
        /*0090*/ 	.word	0x000015e0


	//   ....[2]....
        /*0094*/ 	.word	0x00001e60


	//   ....[3]....
        /*0098*/ 	.word	0x00002290


	//----- nvinfo : EIATTR_CRS_STACK_SIZE
	.align		4
.L_65:
        /*009c*/ 	.byte	0x04, 0x1e
        /*009e*/ 	.short	(.L_67 - .L_66)
.L_66:
        /*00a0*/ 	.word	0x00000000


	//----- nvinfo : EIATTR_CBANK_PARAM_SIZE
	.align		4
.L_67:
        /*00a4*/ 	.byte	0x03, 0x19
        /*00a6*/ 	.short	0x002c


	//----- nvinfo : EIATTR_PARAM_CBANK
	.align		4
        /*00a8*/ 	.byte	0x04, 0x0a
        /*00aa*/ 	.short	(.L_69 - .L_68)
	.align		4
.L_68:
        /*00ac*/ 	.word	index@(.nv.constant0._ZN15flash_attention28flash_attention_merge_kernelEPfS0_S0_S0_iii)
        /*00b0*/ 	.short	0x0380
        /*00b2*/ 	.short	0x002c


	//----- nvinfo : EIATTR_SW_WAR
	.align		4
.L_69:
        /*00b4*/ 	.byte	0x04, 0x36
        /*00b6*/ 	.short	(.L_71 - .L_70)
.L_70:
        /*00b8*/ 	.word	0x00000008
.L_71:


//--------------------- .nv.callgraph             --------------------------
	.section	.nv.callgraph,"",@"SHT_CUDA_CALLGRAPH"
	.align	4
	.sectionentsize	8
	.align		4
        /*0000*/ 	.word	0x00000000
	.align		4
        /*0004*/ 	.word	0xffffffff
	.align		4
        /*0008*/ 	.word	0x00000000
	.align		4
        /*000c*/ 	.word	0xfffffffe
	.align		4
        /*0010*/ 	.word	0x00000000
	.align		4
        /*0014*/ 	.word	0xfffffffd
	.align		4
        /*0018*/ 	.word	0x00000000
	.align		4
        /*001c*/ 	.word	0xfffffffc


//--------------------- .text._ZN15flash_attention22flash_attention_kernelILi32ELi32ELi1EEEvPfS1_S1_S1_S1_iii --------------------------
	.section	.text._ZN15flash_attention22flash_attention_kernelILi32ELi32ELi1EEEvPfS1_S1_S1_S1_iii,"ax",@progbits
	.align	128
        .global         _ZN15flash_attention22flash_attention_kernelILi32ELi32ELi1EEEvPfS1_S1_S1_S1_iii
        .type           _ZN15flash_attention22flash_attention_kernelILi32ELi32ELi1EEEvPfS1_S1_S1_S1_iii,@function
        .size           _ZN15flash_attention22flash_attention_kernelILi32ELi32ELi1EEEvPfS1_S1_S1_S1_iii,(.L_x_110 - _ZN15flash_attention22flash_attention_kernelILi32ELi32ELi1EEEvPfS1_S1_S1_S1_iii)
        .other          _ZN15flash_attention22flash_attention_kernelILi32ELi32ELi1EEEvPfS1_S1_S1_S1_iii,@"STO_CUDA_ENTRY STV_DEFAULT"
_ZN15flash_attention22flash_attention_kernelILi32ELi32ELi1EEEvPfS1_S1_S1_S1_iii:
.text._ZN15flash_attention22flash_attention_kernelILi32ELi32ELi1EEEvPfS1_S1_S1_S1_iii:
[----:B------:R-:W-:Y:S01]  /*0000*/  LDC R1, c[0x0][0x37c] ;  /* 0x0000df00ff017b82 */ /* 0x000fe20000000800 */
[----:B------:R-:W0:Y:S07]  /*0010*/  LDCU UR4, c[0x0][0x3b0] ;  /* 0x00007600ff0477ac */ /* 0x000e2e0008000800 */
[----:B------:R-:W1:Y:S01]  /*0020*/  S2UR UR6, SR_CTAID.X ;  /* 0x00000000000679c3 */ /* 0x000e620000002500 */
[----:B------:R-:W2:Y:S07]  /*0030*/  LDCU.64 UR16, c[0x0][0x358] ;  /* 0x00006b00ff1077ac */ /* 0x000eae0008000a00 */
[----:B------:R-:W3:Y:S01]  /*0040*/  LDC R2, c[0x0][0x3a8] ;  /* 0x0000ea00ff027b82 */ /* 0x000ee20000000800 */
[----:B0-----:R-:W-:-:S04]  /*0050*/  I2FP.F32.S32 R0, UR4 ;  /* 0x0000000400007c45 */ /* 0x001fc80008201400 */
[----:B------:R0:W4:Y:S01]  /*0060*/  MUFU.RSQ R5, R0 ;  /* 0x0000000000057308 */ /* 0x0001220000001400 */
[----:B------:R-:W-:Y:S01]  /*0070*/  VIADD R3, R0, 0xf3000000 ;  /* 0xf300000000037836 */ /* 0x000fe20000000000 */
[----:B-1----:R-:W-:-:S04]  /*0080*/  USHF.L.U32 UR6, UR6, 0x5, URZ ;  /* 0x0000000506067899 */ /* 0x002fc800080006ff */
[----:B------:R-:W-:Y:S01]  /*0090*/  ISETP.GT.U32.AND P0, PT, R3, 0x727fffff, PT ;  /* 0x727fffff0300780c */ /* 0x000fe20003f04070 */
[----:B------:R-:W-:Y:S02]  /*00a0*/  UIMAD UR4, UR6, UR4, URZ ;  /* 0x00000004060472a4 */ /* 0x000fe4000f8e02ff */
[----:B------:R-:W-:-:S05]  /*00b0*/  IMAD R3, RZ, RZ, -UR6 ;  /* 0x80000006ff037e24 */ /* 0x000fca000f8e02ff */
[----:B---3--:R-:W-:-:S05]  /*00c0*/  VIADDMNMX.U32 R3, R3, R2, 0x20, PT ;  /* 0x0000002003037446 */ /* 0x008fca0003800002 */
[----:B0-2-4-:R-:W-:Y:S05]  /*00d0*/  @!P0 BRA `(.L_x_0) ;  /* 0x0000000000108947 */ /* 0x015fea0003800000 */
[----:B------:R-:W-:-:S07]  /*00e0*/  MOV R4, 0x100 ;  /* 0x0000010000047802 */ /* 0x000fce0000000f00 */
[----:B------:R-:W-:Y:S05]  /*00f0*/  CALL.REL.NOINC `($__internal_1_$__cuda_sm20_sqrt_rn_f32_slowpath) ;  /* 0x0000003800007944 */ /* 0x000fea0003c00000 */
[----:B------:R-:W-:Y:S01]  /*0100*/  IMAD.MOV.U32 R0, RZ, RZ, R2 ;  /* 0x000000ffff007224 */ /* 0x000fe200078e0002 */
[----:B------:R-:W-:Y:S06]  /*0110*/  BRA `(.L_x_1) ;  /* 0x0000000000107947 */ /* 0x000fec0003800000 */
.L_x_0:
[----:B------:R-:W-:Y:S01]  /*0120*/  FMUL.FTZ R7, R0, R5 ;  /* 0x0000000500077220 */ /* 0x000fe20000410000 */
[----:B------:R-:W-:-:S03]  /*0130*/  FMUL.FTZ R5, R5, 0.5 ;  /* 0x3f00000005057820 */ /* 0x000fc60000410000 */
[----:B------:R-:W-:-:S04]  /*0140*/  FFMA R0, -R7, R7, R0 ;  /* 0x0000000707007223 */ /* 0x000fc80000000100 */
[----:B------:R-:W-:-:S07]  /*0150*/  FFMA R0, R0, R5, R7 ;  /* 0x0000000500007223 */ /* 0x000fce0000000007 */
.L_x_1:
[----:B------:R-:W-:Y:S01]  /*0160*/  IADD3 R2, PT, PT, R0, 0x1800000, RZ ;  /* 0x0180000000027810 */ /* 0x000fe20007ffe0ff */
[----:B------:R-:W0:Y:S03]  /*0170*/  S2R R20, SR_TID.X ;  /* 0x0000000000147919 */ /* 0x000e260000002100 */
[----:B------:R-:W-:-:S04]  /*0180*/  LOP3.LUT R2, R2, 0x7f800000, RZ, 0xc0, !PT ;  /* 0x7f80000002027812 */ /* 0x000fc800078ec0ff */
[----:B------:R-:W-:-:S13]  /*0190*/  ISETP.GT.U32.AND P0, PT, R2, 0x1ffffff, PT ;  /* 0x01ffffff0200780c */ /* 0x000fda0003f04070 */
[----:B------:R-:W-:Y:S05]  /*01a0*/  @P0 BRA `(.L_x_2) ;  /* 0x00000000000c0947 */ /* 0x000fea0003800000 */
[----:B------:R-:W-:-:S07]  /*01b0*/  MOV R2, 0x1d0 ;  /* 0x000001d000027802 */ /* 0x000fce0000000f00 */
[----:B0-----:R-:W-:Y:S05]  /*01c0*/  CALL.REL.NOINC `($__internal_0_$__cuda_sm20_rcp_rn_f32_slowpath) ;  /* 0x0000003000f87944 */ /* 0x001fea0003c00000 */
[----:B------:R-:W-:Y:S05]  /*01d0*/  BRA `(.L_x_3) ;  /* 0x0000000000107947 */ /* 0x000fea0003800000 */
.L_x_2:
[----:B------:R-:W1:Y:S02]  /*01e0*/  MUFU.RCP R21, R0 ;  /* 0x0000000000157308 */ /* 0x000e640000001000 */
[----:B-1----:R-:W-:-:S04]  /*01f0*/  FFMA R2, R21, R0, -1 ;  /* 0xbf80000015027423 */ /* 0x002fc80000000000 */
[----:B------:R-:W-:-:S04]  /*0200*/  FADD.FTZ R2, -R2, -RZ ;  /* 0x800000ff02027221 */ /* 0x000fc80000010100 */
[----:B------:R-:W-:-:S07]  /*0210*/  FFMA R21, R21, R2, R21 ;  /* 0x0000000215157223 */ /* 0x000fce0000000015 */
.L_x_3:
[----:B------:R-:W1:Y:S01]  /*0220*/  LDCU UR12, c[0x0][0x3b0] ;  /* 0x00007600ff0c77ac */ /* 0x000e620008000800 */
[----:B------:R-:W-:Y:S01]  /*0230*/  BSSY.RECONVERGENT B0, `(.L_x_4) ;  /* 0x0000017000007945 */ /* 0x000fe20003800200 */
[----:B------:R-:W2:Y:S01]  /*0240*/  LDCU.64 UR8, c[0x0][0x388] ;  /* 0x00007100ff0877ac */ /* 0x000ea20008000a00 */
[----:B-1----:R-:W-:-:S05]  /*0250*/  IMAD R7, R3, UR12, RZ ;  /* 0x0000000c03077c24 */ /* 0x002fca000f8e02ff */
[----:B0-----:R-:W-:-:S13]  /*0260*/  ISETP.GE.AND P0, PT, R20, R7, PT ;  /* 0x000000071400720c */ /* 0x001fda0003f06270 */
[----:B--2---:R-:W-:Y:S05]  /*0270*/  @P0 BRA `(.L_x_5) ;  /* 0x0000000000480947 */ /* 0x004fea0003800000 */
[----:B------:R-:W0:Y:S01]  /*0280*/  S2R R9, SR_CgaCtaId ;  /* 0x0000000000097919 */ /* 0x000e220000008800 */
[----:B------:R-:W1:Y:S01]  /*0290*/  LDC R13, c[0x0][0x360] ;  /* 0x0000d800ff0d7b82 */ /* 0x000e620000000800 */
[----:B------:R-:W-:Y:S01]  /*02a0*/  MOV R2, 0x400 ;  /* 0x0000040000027802 */ /* 0x000fe20000000f00 */
[----:B------:R-:W-:-:S03]  /*02b0*/  IMAD.MOV.U32 R0, RZ, RZ, R20 ;  /* 0x000000ffff007224 */ /* 0x000fc600078e0014 */
[----:B0-----:R-:W-:-:S07]  /*02c0*/  LEA R9, R9, R2, 0x18 ;  /* 0x0000000209097211 */ /* 0x001fce00078ec0ff */
.L_x_6:
[----:B0-----:R-:W-:-:S04]  /*02d0*/  IADD3 R2, P0, PT, R0, UR4, RZ ;  /* 0x0000000400027c10 */ /* 0x001fc8000ff1e0ff */
[----:B------:R-:W-:Y:S02]  /*02e0*/  LEA.HI.X.SX32 R5, R0, RZ, 0x1, P0 ;  /* 0x000000ff00057211 */ /* 0x000fe400000f0eff */
[----:B------:R-:W-:-:S04]  /*02f0*/  LEA R4, P0, R2, UR8, 0x2 ;  /* 0x0000000802047c11 */ /* 0x000fc8000f8010ff */
[----:B------:R-:W-:-:S05]  /*0300*/  LEA.HI.X R5, R2, UR9, R5, 0x2, P0 ;  /* 0x0000000902057c11 */ /* 0x000fca00080f1405 */
[----:B------:R-:W2:Y:S01]  /*0310*/  LDG.E R4, desc[UR16][R4.64] ;  /* 0x0000001004047981 */ /* 0x000ea2000c1e1900 */
[----:B------:R-:W-:Y:S02]  /*0320*/  IMAD R2, R0, 0x4, R9 ;  /* 0x0000000400027824 */ /* 0x000fe400078e0209 */
[----:B------:R-:W-:Y:S02]  /*0330*/  IMAD.U32 R11, RZ, RZ, UR12 ;  /* 0x0000000cff0b7e24 */ /* 0x000fe4000f8e00ff */
[----:B-1----:R-:W-:Y:S01]  /*0340*/  IMAD.IADD R0, R13, 0x1, R0 ;  /* 0x000000010d007824 */ /* 0x002fe200078e0200 */
[----:B------:R0:W-:Y:S02]  /*0350*/  STS [R2], RZ ;  /* 0x000000ff02007388 */ /* 0x0001e40000000800 */
[----:B------:R-:W-:Y:S02]  /*0360*/  LEA R11, R11, R2, 0x7 ;  /* 0x000000020b0b7211 */ /* 0x000fe400078e38ff */
[----:B------:R-:W-:-:S03]  /*0370*/  ISETP.GE.AND P0, PT, R0, R7, PT ;  /* 0x000000070000720c */ /* 0x000fc60003f06270 */
[----:B--2---:R0:W-:Y:S10]  /*0380*/  STS [R11], R4 ;  /* 0x000000040b007388 */ /* 0x0041f40000000800 */
[----:B------:R-:W-:Y:S05]  /*0390*/  @!P0 BRA `(.L_x_6) ;  /* 0xfffffffc00cc8947 */ /* 0x000fea000383ffff */
.L_x_5:
[----:B------:R-:W-:Y:S05]  /*03a0*/  BSYNC.RECONVERGENT B0 ;  /* 0x0000000000007941 */ /* 0x000fea0003800200 */
.L_x_4:
[----:B------:R-:W1:Y:S01]  /*03b0*/  S2UR UR5, SR_CgaCtaId ;  /* 0x00000000000579c3 */ /* 0x000e620000008800 */
[----:B------:R-:W2:Y:S01]  /*03c0*/  LDCU UR8, c[0x0][0x3ac] ;  /* 0x00007580ff0877ac */ /* 0x000ea20008000800 */
[----:B------:R-:W-:Y:S01]  /*03d0*/  ISETP.GE.U32.AND P0, PT, R20, R3, PT ;  /* 0x000000031400720c */ /* 0x000fe20003f06070 */
[----:B------:R-:W-:-:S12]  /*03e0*/  UMOV UR4, 0x400 ;  /* 0x0000040000047882 */ /* 0x000fd80000000000 */
[----:B------:R-:W-:Y:S01]  /*03f0*/  @!P0 IMAD.MOV.U32 R5, RZ, RZ, -0x800001 ;  /* 0xff7fffffff058424 */ /* 0x000fe200078e00ff */
[----:B--2---:R-:W-:Y:S01]  /*0400*/  I2FP.F32.S32 R0, UR8 ;  /* 0x0000000800007c45 */ /* 0x004fe20008201400 */
[----:B-1----:R-:W-:-:S04]  /*0410*/  ULEA UR4, UR5, UR4, 0x18 ;  /* 0x0000000405047291 */ /* 0x002fc8000f8ec0ff */
[----:B0-----:R-:W-:Y:S01]  /*0420*/  FMUL R2, R0, 0.03125 ;  /* 0x3d00000000027820 */ /* 0x001fe20000400000 */
[----:B------:R-:W-:-:S05]  /*0430*/  ULEA UR7, UR12, UR4, 0x7 ;  /* 0x000000040c077291 */ /* 0x000fca000f8e38ff */
[----:B------:R-:W0:Y:S01]  /*0440*/  F2I.CEIL.NTZ R2, R2 ;  /* 0x0000000200027305 */ /* 0x000e22000020b100 */
[----:B------:R-:W-:-:S04]  /*0450*/  ULEA UR15, UR12, UR7, 0x7 ;  /* 0x000000070c0f7291 */ /* 0x000fc8000f8e38ff */
[----:B------:R-:W-:-:S04]  /*0460*/  ULEA UR18, UR12, UR15, 0x7 ;  /* 0x0000000f0c127291 */ /* 0x000fc8000f8e38ff */
[----:B------:R-:W-:-:S04]  /*0470*/  ULEA UR8, UR12, UR18, 0x7 ;  /* 0x000000120c087291 */ /* 0x000fc8000f8e38ff */
[----:B------:R-:W-:Y:S02]  /*0480*/  UIADD3 UR9, UPT, UPT, UR8, 0x80, URZ ;  /* 0x0000008008097890 */ /* 0x000fe4000fffe0ff */
[----:B------:R-:W-:Y:S01]  /*0490*/  @!P0 LEA R0, R20, UR8, 0x2 ;  /* 0x0000000814008c11 */ /* 0x000fe2000f8e10ff */
[----:B------:R-:W-:Y:S02]  /*04a0*/  UIADD3 UR10, UPT, UPT, UR8, 0x100, URZ ;  /* 0x00000100080a7890 */ /* 0x000fe4000fffe0ff */
[----:B------:R-:W-:Y:S02]  /*04b0*/  UMOV UR11, UR8 ;  /* 0x00000008000b7c82 */ /* 0x000fe40008000000 */
[----:B------:R1:W-:Y:S04]  /*04c0*/  @!P0 STS [R0+0x100], R5 ;  /* 0x0001000500008388 */ /* 0x0003e80000000800 */
[----:B------:R1:W-:Y:S01]  /*04d0*/  @!P0 STS [R0], RZ ;  /* 0x000000ff00008388 */ /* 0x0003e20000000800 */
[----:B0-----:R-:W-:-:S13]  /*04e0*/  ISETP.GE.AND P0, PT, R2, 0x1, PT ;  /* 0x000000010200780c */ /* 0x001fda0003f06270 */
[----:B-1----:R-:W-:Y:S05]  /*04f0*/  @!P0 BRA `(.L_x_7) ;  /* 0x0000002000f88947 */ /* 0x002fea0003800000 */
[----:B------:R-:W0:Y:S01]  /*0500*/  LDCU UR11, c[0x0][0x3ac] ;  /* 0x00007580ff0b77ac */ /* 0x000e220008000800 */
[----:B------:R-:W-:Y:S02]  /*0510*/  LOP3.LUT P1, RZ, R20, 0x7, RZ, 0xc0, !PT ;  /* 0x0000000714ff7812 */ /* 0x000fe4000782c0ff */
[----:B------:R-:W-:Y:S01]  /*0520*/  SHF.R.U32.HI R20, RZ, 0x3, R20 ;  /* 0x00000003ff147819 */ /* 0x000fe20000011614 */
[----:B------:R-:W-:Y:S02]  /*0530*/  UIADD3 UR19, UPT, UPT, UR12, -0x1, URZ ;  /* 0xffffffff0c137890 */ /* 0x000fe4000fffe0ff */
[----:B------:R-:W-:Y:S01]  /*0540*/  ULOP3.LUT UR20, UR12, 0x7, URZ, 0xc0, !UPT ;  /* 0x000000070c147892 */ /* 0x000fe2000f8ec0ff */
[----:B------:R-:W-:Y:S01]  /*0550*/  ISETP.LT.U32.AND P1, PT, R20, R3, !P1 ;  /* 0x000000031400720c */ /* 0x000fe20004f21070 */
[----:B------:R-:W1:Y:S01]  /*0560*/  LDCU UR21, c[0x0][0x360] ;  /* 0x00006c00ff1577ac */ /* 0x000e620008000800 */
[----:B------:R-:W-:Y:S02]  /*0570*/  ULOP3.LUT UR12, UR12, 0x7ffffff8, URZ, 0xc0, !UPT ;  /* 0x7ffffff80c0c7892 */ /* 0x000fe4000f8ec0ff */
[----:B------:R-:W-:Y:S01]  /*0580*/  UIADD3 UR5, UPT, UPT, UR8, 0x180, URZ ;  /* 0x0000018008057890 */ /* 0x000fe2000fffe0ff */
[----:B------:R-:W-:Y:S01]  /*0590*/  UMOV UR4, URZ ;  /* 0x000000ff00047c82 */ /* 0x000fe20008000000 */
[----:B------:R-:W-:Y:S01]  /*05a0*/  UMOV UR13, UR9 ;  /* 0x00000009000d7c82 */ /* 0x000fe20008000000 */
[----:B0-----:R-:W-:Y:S01]  /*05b0*/  IMAD.U32 R3, RZ, RZ, UR11 ;  /* 0x0000000bff037e24 */ /* 0x001fe2000f8e00ff */
[----:B------:R-:W-:-:S08]  /*05c0*/  UMOV UR11, UR8 ;  /* 0x00000008000b7c82 */ /* 0x000fd00008000000 */
.L_x_52:
[----:B0-----:R-:W0:Y:S01]  /*05d0*/  LDC R24, c[0x0][0x3ac] ;  /* 0x0000eb00ff187b82 */ /* 0x001e220000000800 */
[----:B--2---:R-:W2:Y:S01]  /*05e0*/  S2R R22, SR_TID.X ;  /* 0x0000000000167919 */ /* 0x004ea20000002100 */
[----:B------:R-:W3:Y:S01]  /*05f0*/  LDCU UR9, c[0x0][0x3ac] ;  /* 0x00007580ff0977ac */ /* 0x000ee20008000800 */
[----:B------:R-:W-:Y:S01]  /*0600*/  BSSY.RECONVERGENT B0, `(.L_x_8) ;  /* 0x000001f000007945 */ /* 0x000fe20003800200 */
[----:B------:R-:W-:-:S04]  /*0610*/  USHF.L.U32 UR22, UR4, 0x5, URZ ;  /* 0x0000000504167899 */ /* 0x000fc800080006ff */
[----:B----4-:R-:W4:Y:S01]  /*0620*/  LDC R12, c[0x0][0x3b0] ;  /* 0x0000ec00ff0c7b82 */ /* 0x010f220000000800 */
[----:B------:R-:W-:Y:S01]  /*0630*/  UMOV UR14, UR10 ;  /* 0x0000000a000e7c82 */ /* 0x000fe20008000000 */
[----:B------:R-:W-:-:S06]  /*0640*/  UMOV UR10, UR5 ;  /* 0x00000005000a7c82 */ /* 0x000fcc0008000000 */
[----:B-1----:R-:W1:Y:S01]  /*0650*/  LDC R19, c[0x0][0x3a8] ;  /* 0x0000ea00ff137b82 */ /* 0x002e620000000800 */
[----:B---3--:R-:W-:Y:S01]  /*0660*/  I2FP.F32.S32 R0, UR9 ;  /* 0x0000000900007c45 */ /* 0x008fe20008201400 */
[----:B------:R-:W-:Y:S01]  /*0670*/  UMOV UR9, UR11 ;  /* 0x0000000b00097c82 */ /* 0x000fe20008000000 */
[----:B------:R-:W-:Y:S01]  /*0680*/  UMOV UR11, UR13 ;  /* 0x0000000d000b7c82 */ /* 0x000fe20008000000 */
[----:B0-----:R-:W-:Y:S02]  /*0690*/  IADD3 R24, PT, PT, R24, -UR22, RZ ;  /* 0x8000001618187c10 */ /* 0x001fe4000fffe0ff */
[----:B------:R-:W-:Y:S02]  /*06a0*/  FMUL R2, R0, 0.03125 ;  /* 0x3d00000000027820 */ /* 0x000fe40000400000 */
[----:B------:R-:W-:-:S04]  /*06b0*/  VIMNMX R25, PT, PT, R24, 0x20, PT ;  /* 0x0000002018197848 */ /* 0x000fc80003fe0100 */
[----:B------:R-:W0:Y:S01]  /*06c0*/  F2I.CEIL.NTZ R2, R2 ;  /* 0x0000000200027305 */ /* 0x000e22000020b100 */
[----:B----4-:R-:W-:-:S05]  /*06d0*/  IMAD R0, R25, R12, RZ ;  /* 0x0000000c19007224 */ /* 0x010fca00078e02ff */
[----:B--2---:R-:W-:-:S13]  /*06e0*/  ISETP.GE.AND P0, PT, R22, R0, PT ;  /* 0x000000001600720c */ /* 0x004fda0003f06270 */
[----:B01----:R-:W-:Y:S05]  /*06f0*/  @P0 BRA `(.L_x_9) ;  /* 0x00000000003c0947 */ /* 0x003fea0003800000 */
[----:B------:R-:W0:Y:S01]  /*0700*/  LDC.64 R4, c[0x0][0x390] ;  /* 0x0000e400ff047b82 */ /* 0x000e220000000a00 */
[----:B------:R-:W-:-:S07]  /*0710*/  IMAD.MOV.U32 R13, RZ, RZ, R22 ;  /* 0x000000ffff0d7224 */ /* 0x000fce00078e0016 */
[----:B------:R-:W1:Y:S02]  /*0720*/  LDC.64 R6, c[0x0][0x398] ;  /* 0x0000e600ff067b82 */ /* 0x000e640000000a00 */
.L_x_10:
[----:B------:R-:W-:-:S04]  /*0730*/  IMAD R11, R12, UR22, R13 ;  /* 0x000000160c0b7c24 */ /* 0x000fc8000f8e020d */
[----:B0-2---:R-:W-:-:S04]  /*0740*/  IMAD.WIDE R8, R11, 0x4, R4 ;  /* 0x000000040b087825 */ /* 0x005fc800078e0204 */
[----:B-1----:R-:W-:Y:S02]  /*0750*/  IMAD.WIDE R10, R11, 0x4, R6 ;  /* 0x000000040b0a7825 */ /* 0x002fe400078e0206 */
[----:B------:R-:W2:Y:S04]  /*0760*/  LDG.E R8, desc[UR16][R8.64] ;  /* 0x0000001008087981 */ /* 0x000ea8000c1e1900 */
[----:B------:R-:W3:Y:S01]  /*0770*/  LDG.E R10, desc[UR16][R10.64] ;  /* 0x000000100a0a7981 */ /* 0x000ee2000c1e1900 */
[C---:B------:R-:W-:Y:S01]  /*0780*/  LEA R15, R13.reuse, UR15, 0x2 ;  /* 0x0000000f0d0f7c11 */ /* 0x040fe2000f8e10ff */
[----:B------:R-:W-:-:S04]  /*0790*/  VIADD R13, R13, UR21 ;  /* 0x000000150d0d7c36 */ /* 0x000fc80008000000 */
[----:B------:R-:W-:Y:S01]  /*07a0*/  IMAD R17, R12, 0x80, R15 ;  /* 0x000000800c117824 */ /* 0x000fe200078e020f */
[----:B------:R-:W-:Y:S01]  /*07b0*/  ISETP.GE.AND P0, PT, R13, R0, PT ;  /* 0x000000000d00720c */ /* 0x000fe20003f06270 */
[----:B--2---:R2:W-:Y:S04]  /*07c0*/  STS [R15], R8 ;  /* 0x000000080f007388 */ /* 0x0045e80000000800 */
[----:B---3--:R2:W-:Y:S08]  /*07d0*/  STS [R17], R10 ;  /* 0x0000000a11007388 */ /* 0x0085f00000000800 */
[----:B------:R-:W-:Y:S05]  /*07e0*/  @!P0 BRA `(.L_x_10) ;  /* 0xfffffffc00d08947 */ /* 0x000fea000383ffff */
.L_x_9:
[----:B------:R-:W-:Y:S05]  /*07f0*/  BSYNC.RECONVERGENT B0 ;  /* 0x0000000000007941 */ /* 0x000fea0003800200 */
.L_x_8:
[----:B------:R-:W-:Y:S01]  /*0800*/  IADD3 R0, PT, PT, RZ, -UR6, RZ ;  /* 0x80000006ff007c10 */ /* 0x000fe2000fffe0ff */
[----:B------:R-:W-:Y:S01]  /*0810*/  UIADD3 UR4, UPT, UPT, UR4, 0x1, URZ ;  /* 0x0000000104047890 */ /* 0x000fe2000fffe0ff */
[----:B------:R-:W-:Y:S01]  /*0820*/  LOP3.LUT R6, R22, 0x7, RZ, 0xc0, !PT ;  /* 0x0000000716067812 */ /* 0x000fe200078ec0ff */
[----:B------:R-:W-:Y:S01]  /*0830*/  BAR.SYNC.DEFER_BLOCKING 0x0 ;  /* 0x0000000000007b1d */ /* 0x000fe20000010000 */
[----:B------:R-:W-:Y:S02]  /*0840*/  VIADDMNMX.U32 R19, R0, R19, 0x20, PT ;  /* 0x0000002000137446 */ /* 0x000fe40003800013 */
[----:B------:R-:W-:Y:S02]  /*0850*/  ISETP.GT.AND P2, PT, R24, R6, PT ;  /* 0x000000061800720c */ /* 0x000fe40003f44270 */
[----:B------:R-:W-:Y:S01]  /*0860*/  VIMNMX R0, PT, PT, R3, 0x20, PT ;  /* 0x0000002003007848 */ /* 0x000fe20003fe0100 */
[----:B------:R-:W0:Y:S01]  /*0870*/  LDCU UR22, c[0x0][0x3b0] ;  /* 0x00007600ff1677ac */ /* 0x000e220008000800 */
[----:B------:R-:W-:Y:S01]  /*0880*/  ISETP.LT.U32.AND P2, PT, R20, R19, P2 ;  /* 0x000000131400720c */ /* 0x000fe20001741070 */
[----:B------:R-:W-:Y:S01]  /*0890*/  BSSY.RECONVERGENT B0, `(.L_x_11) ;  /* 0x000008b000007945 */ /* 0x000fe20003800200 */
[----:B------:R-:W-:-:S02]  /*08a0*/  VIMNMX R0, PT, PT, R0, 0x1, !PT ;  /* 0x0000000100007848 */ /* 0x000fc40007fe0100 */
[----:B------:R-:W-:Y:S02]  /*08b0*/  ISETP.NE.AND P3, PT, R2, UR4, PT ;  /* 0x0000000402007c0c */ /* 0x000fe4000bf65270 */
[----:B------:R-:W-:-:S07]  /*08c0*/  LOP3.LUT R2, R0, 0x3, RZ, 0xc0, !PT ;  /* 0x0000000300027812 */ /* 0x000fce00078ec0ff */
[----:B------:R-:W-:Y:S05]  /*08d0*/  @!P2 BRA `(.L_x_12) ;  /* 0x000000080018a947 */ /* 0x000fea0003800000 */
[----:B------:R-:W-:-:S13]  /*08e0*/  ISETP.GT.AND P0, PT, R12, RZ, PT ;  /* 0x000000ff0c00720c */ /* 0x000fda0003f04270 */
[----:B------:R-:W-:Y:S05]  /*08f0*/  @P0 BRA `(.L_x_13) ;  /* 0x0000000000940947 */ /* 0x000fea0003800000 */
[----:B------:R-:W1:Y:S01]  /*0900*/  S2UR UR13, SR_CgaCtaId ;  /* 0x00000000000d79c3 */ /* 0x000e620000008800 */
[----:B------:R-:W-:Y:S01]  /*0910*/  IMAD.IADD R4, R25, 0x1, -R6 ;  /* 0x0000000119047824 */ /* 0x000fe200078e0a06 */
[----:B------:R-:W-:Y:S01]  /*0920*/  UMOV UR5, 0x400 ;  /* 0x0000040000057882 */ /* 0x000fe20000000000 */
[----:B------:R-:W-:Y:S01]  /*0930*/  IMAD R12, R12, 0x4, R20 ;  /* 0x000000040c0c7824 */ /* 0x000fe200078e0214 */
[----:B------:R-:W-:Y:S01]  /*0940*/  BSSY.RECONVERGENT B1, `(.L_x_14) ;  /* 0x0000013000017945 */ /* 0x000fe20003800200 */
[----:B------:R-:W-:Y:S02]  /*0950*/  PLOP3.LUT P0, PT, PT, PT, PT, 0x80, 0x8 ;  /* 0x000000000008781c */ /* 0x000fe40003f0f070 */
[----:B------:R-:W-:Y:S01]  /*0960*/  ISETP.GT.AND P4, PT, R4, 0x18, PT ;  /* 0x000000180400780c */ /* 0x000fe20003f84270 */
[----:B------:R-:W-:Y:S01]  /*0970*/  IMAD R4, R12, 0x20, R6 ;  /* 0x000000200c047824 */ /* 0x000fe200078e0206 */
[----:B-1----:R-:W-:-:S06]  /*0980*/  ULEA UR5, UR13, UR5, 0x18 ;  /* 0x000000050d057291 */ /* 0x002fcc000f8ec0ff */
[----:B------:R-:W-:-:S04]  /*0990*/  LEA R4, R4, UR5, 0x2 ;  /* 0x0000000504047c11 */ /* 0x000fc8000f8e10ff */
[----:B------:R-:W-:Y:S01]  /*09a0*/  IADD3 R4, PT, PT, R4, 0x200, RZ ;  /* 0x0000020004047810 */ /* 0x000fe20007ffe0ff */
[----:B------:R-:W-:Y:S06]  /*09b0*/  @!P4 BRA `(.L_x_15) ;  /* 0x00000000002cc947 */ /* 0x000fec0003800000 */
[----:B------:R-:W-:Y:S01]  /*09c0*/  PLOP3.LUT P0, PT, PT, PT, PT, 0x8, 0x80 ;  /* 0x000000000080781c */ /* 0x000fe20003f0e170 */
[----:B------:R-:W-:Y:S02]  /*09d0*/  VIADD R5, R25, 0xffffffe8 ;  /* 0xffffffe819057836 */ /* 0x000fe40000000000 */
[----:B------:R-:W-:-:S10]  /*09e0*/  FMUL R7, RZ, R21 ;  /* 0x00000015ff077220 */ /* 0x000fd40000400000 */
.L_x_16:
[----:B------:R-:W-:Y:S01]  /*09f0*/  VIADD R6, R6, 0x20 ;  /* 0x0000002006067836 */ /* 0x000fe20000000000 */
[----:B------:R-:W-:Y:S04]  /*0a00*/  STS [R4], R7 ;  /* 0x0000000704007388 */ /* 0x000fe80000000800 */
[----:B------:R-:W-:Y:S01]  /*0a10*/  ISETP.GE.AND P4, PT, R6, R5, PT ;  /* 0x000000050600720c */ /* 0x000fe20003f86270 */
[----:B------:R-:W-:Y:S04]  /*0a20*/  STS [R4+0x20], R7 ;  /* 0x0000200704007388 */ /* 0x000fe80000000800 */
[----:B------:R-:W-:Y:S04]  /*0a30*/  STS [R4+0x40], R7 ;  /* 0x0000400704007388 */ /* 0x000fe80000000800 */
[----:B------:R1:W-:Y:S02]  /*0a40*/  STS [R4+0x60], R7 ;  /* 0x0000600704007388 */ /* 0x0003e40000000800 */
[----:B-1----:R-:W-:-:S02]  /*0a50*/  VIADD R4, R4, 0x80 ;  /* 0x0000008004047836 */ /* 0x002fc40000000000 */
[----:B------:R-:W-:Y:S05]  /*0a60*/  @!P4 BRA `(.L_x_16) ;  /* 0xfffffffc00e0c947 */ /* 0x000fea000383ffff */
.L_x_15:
[----:B0-----:R-:W-:Y:S05]  /*0a70*/  BSYNC.RECONVERGENT B1 ;  /* 0x0000000000017941 */ /* 0x001fea0003800200 */
.L_x_14:
[----:B------:R-:W-:-:S04]  /*0a80*/  IADD3 R5, PT, PT, R25, -R6, RZ ;  /* 0x8000000619057210 */ /* 0x000fc80007ffe0ff */
[----:B------:R-:W-:-:S13]  /*0a90*/  ISETP.GT.AND P4, PT, R5, 0x8, PT ;  /* 0x000000080500780c */ /* 0x000fda0003f84270 */
[----:B------:R-:W-:Y:S01]  /*0aa0*/  @P4 VIADD R6, R6, 0x10 ;  /* 0x0000001006064836 */ /* 0x000fe20000000000 */
[----:B------:R-:W-:Y:S01]  /*0ab0*/  @P4 PLOP3.LUT P0, PT, PT, PT, PT, 0x8, 0x80 ;  /* 0x000000000080481c */ /* 0x000fe20003f0e170 */
[----:B------:R-:W-:-:S03]  /*0ac0*/  @P4 FMUL R5, RZ, R21 ;  /* 0x00000015ff054220 */ /* 0x000fc60000400000 */
[----:B------:R-:W-:Y:S02]  /*0ad0*/  ISETP.LT.OR P0, PT, R6, R25, P0 ;  /* 0x000000190600720c */ /* 0x000fe40000701670 */
[----:B------:R-:W-:Y:S04]  /*0ae0*/  @P4 STS [R4], R5 ;  /* 0x0000000504004388 */ /* 0x000fe80000000800 */
[----:B------:R0:W-:Y:S02]  /*0af0*/  @P4 STS [R4+0x20], R5 ;  /* 0x0000200504004388 */ /* 0x0001e40000000800 */
[----:B0-----:R-:W-:-:S05]  /*0b00*/  @P4 VIADD R4, R4, 0x40 ;  /* 0x0000004004044836 */ /* 0x001fca0000000000 */
[----:B------:R-:W-:Y:S05]  /*0b10*/  @!P0 BRA `(.L_x_12) ;  /* 0x0000000400888947 */ /* 0x000fea0003800000 */
[----:B------:R-:W-:-:S05]  /*0b20*/  FMUL R5, RZ, R21 ;  /* 0x00000015ff057220 */ /* 0x000fca0000400000 */
[----:B------:R1:W-:Y:S01]  /*0b30*/  STS [R4], R5 ;  /* 0x0000000504007388 */ /* 0x0003e20000000800 */
[----:B------:R-:W-:Y:S05]  /*0b40*/  BRA `(.L_x_12) ;  /* 0x00000004007c7947 */ /* 0x000fea0003800000 */
.L_x_13:
[----:B------:R-:W-:-:S07]  /*0b50*/  IMAD.MOV.U32 R4, RZ, RZ, R6 ;  /* 0x000000ffff047224 */ /* 0x000fce00078e0006 */
.L_x_22:
[----:B------:R-:W-:Y:S01]  /*0b60*/  UISETP.GE.U32.AND UP0, UPT, UR19, 0x7, UPT ;  /* 0x000000071300788c */ /* 0x000fe2000bf06070 */
[----:B------:R-:W-:Y:S02]  /*0b70*/  HFMA2 R18, -RZ, RZ, 0, 0 ;  /* 0x00000000ff127431 */ /* 0x000fe400000001ff */
[----:B------:R-:W-:-:S06]  /*0b80*/  IMAD.MOV.U32 R5, RZ, RZ, RZ ;  /* 0x000000ffff057224 */ /* 0x000fcc00078e00ff */
[----:B------:R-:W-:Y:S05]  /*0b90*/  BRA.U !UP0, `(.L_x_17) ;  /* 0x0000000108887547 */ /* 0x000fea000b800000 */
[----:B------:R-:W-:Y:S02]  /*0ba0*/  IMAD.MOV.U32 R18, RZ, RZ, RZ ;  /* 0x000000ffff127224 */ /* 0x000fe400078e00ff */
[----:B------:R-:W-:-:S07]  /*0bb0*/  IMAD.MOV.U32 R5, RZ, RZ, RZ ;  /* 0x000000ffff057224 */ /* 0x000fce00078e00ff */
.L_x_18:
[--C-:B0-----:R-:W-:Y:S02]  /*0bc0*/  IMAD R6, R20, UR22, R5.reuse ;  /* 0x0000001614067c24 */ /* 0x101fe4000f8e0205 */
[----:B------:R-:W-:Y:S01]  /*0bd0*/  IMAD R7, R4, UR22, R5 ;  /* 0x0000001604077c24 */ /* 0x000fe2000f8e0205 */
[----:B------:R-:W-:Y:S02]  /*0be0*/  IADD3 R5, PT, PT, R5, 0x8, RZ ;  /* 0x0000000805057810 */ /* 0x000fe40007ffe0ff */
[----:B------:R-:W-:Y:S02]  /*0bf0*/  LEA R23, R6, UR7, 0x2 ;  /* 0x0000000706177c11 */ /* 0x000fe4000f8e10ff */
[----:B------:R-:W-:Y:S02]  /*0c00*/  LEA R26, R7, UR15, 0x2 ;  /* 0x0000000f071a7c11 */ /* 0x000fe4000f8e10ff */
[----:B------:R-:W-:Y:S01]  /*0c10*/  ISETP.NE.AND P0, PT, R5, UR12, PT ;  /* 0x0000000c05007c0c */ /* 0x000fe2000bf05270 */
[----:B--2---:R-:W-:Y:S04]  /*0c20*/  LDS R17, [R23] ;  /* 0x0000000017117984 */ /* 0x004fe80000000800 */
[----:B------:R-:W0:Y:S04]  /*0c30*/  LDS R16, [R26] ;  /* 0x000000001a107984 */ /* 0x000e280000000800 */
[----:B------:R-:W-:Y:S04]  /*0c40*/  LDS R15, [R23+0x4] ;  /* 0x00000400170f7984 */ /* 0x000fe80000000800 */
[----:B------:R-:W1:Y:S04]  /*0c50*/  LDS R6, [R26+0x4] ;  /* 0x000004001a067984 */ /* 0x000e680000000800 */
[----:B------:R-:W-:Y:S04]  /*0c60*/  LDS R13, [R23+0x8] ;  /* 0x00000800170d7984 */ /* 0x000fe80000000800 */
[----:B------:R-:W2:Y:S04]  /*0c70*/  LDS R14, [R26+0x8] ;  /* 0x000008001a0e7984 */ /* 0x000ea80000000800 */
[----:B------:R-:W-:Y:S04]  /*0c80*/  LDS R11, [R23+0xc] ;  /* 0x00000c00170b7984 */ /* 0x000fe80000000800 */
[----:B------:R-:W3:Y:S04]  /*0c90*/  LDS R12, [R26+0xc] ;  /* 0x00000c001a0c7984 */ /* 0x000ee80000000800 */
[----:B------:R-:W-:Y:S04]  /*0ca0*/  LDS R9, [R23+0x10] ;  /* 0x0000100017097984 */ /* 0x000fe80000000800 */
[----:B------:R-:W4:Y:S04]  /*0cb0*/  LDS R10, [R26+0x10] ;  /* 0x000010001a0a7984 */ /* 0x000f280000000800 */
[----:B------:R-:W-:Y:S04]  /*0cc0*/  LDS R7, [R23+0x14] ;  /* 0x0000140017077984 */ /* 0x000fe80000000800 */
[----:B------:R-:W5:Y:S01]  /*0cd0*/  LDS R8, [R26+0x14] ;  /* 0x000014001a087984 */ /* 0x000f620000000800 */
[----:B0-----:R-:W-:-:S03]  /*0ce0*/  FFMA R28, R17, R16, R18 ;  /* 0x00000010111c7223 */ /* 0x001fc60000000012 */
[----:B------:R-:W-:Y:S04]  /*0cf0*/  LDS R16, [R23+0x18] ;  /* 0x0000180017107984 */ /* 0x000fe80000000800 */
[----:B------:R-:W0:Y:S01]  /*0d00*/  LDS R17, [R26+0x18] ;  /* 0x000018001a117984 */ /* 0x000e220000000800 */
[----:B-1----:R-:W-:-:S03]  /*0d10*/  FFMA R6, R15, R6, R28 ;  /* 0x000000060f067223 */ /* 0x002fc6000000001c */
[----:B------:R-:W-:Y:S04]  /*0d20*/  LDS R18, [R23+0x1c] ;  /* 0x00001c0017127984 */ /* 0x000fe80000000800 */
[----:B------:R-:W1:Y:S01]  /*0d30*/  LDS R19, [R26+0x1c] ;  /* 0x00001c001a137984 */ /* 0x000e620000000800 */
[----:B--2---:R-:W-:-:S04]  /*0d40*/  FFMA R6, R13, R14, R6 ;  /* 0x0000000e0d067223 */ /* 0x004fc80000000006 */
[----:B---3--:R-:W-:-:S04]  /*0d50*/  FFMA R6, R11, R12, R6 ;  /* 0x0000000c0b067223 */ /* 0x008fc80000000006 */
[----:B----4-:R-:W-:-:S04]  /*0d60*/  FFMA R6, R9, R10, R6 ;  /* 0x0000000a09067223 */ /* 0x010fc80000000006 */
[----:B-----5:R-:W-:-:S04]  /*0d70*/  FFMA R7, R7, R8, R6 ;  /* 0x0000000807077223 */ /* 0x020fc80000000006 */
[----:B0-----:R-:W-:-:S04]  /*0d80*/  FFMA R7, R16, R17, R7 ;  /* 0x0000001110077223 */ /* 0x001fc80000000007 */
[----:B-1----:R-:W-:Y:S01]  /*0d90*/  FFMA R18, R18, R19, R7 ;  /* 0x0000001312127223 */ /* 0x002fe20000000007 */
[----:B------:R-:W-:Y:S06]  /*0da0*/  @P0 BRA `(.L_x_18) ;  /* 0xfffffffc00840947 */ /* 0x000fec000383ffff */
[----:B------:R-:W-:-:S07]  /*0db0*/  IMAD.U32 R5, RZ, RZ, UR12 ;  /* 0x0000000cff057e24 */ /* 0x000fce000f8e00ff */
.L_x_17:
[----:B------:R-:W-:-:S09]  /*0dc0*/  UISETP.NE.AND UP0, UPT, UR20, URZ, UPT ;  /* 0x000000ff1400728c */ /* 0x000fd2000bf05270 */
[----:B------:R-:W-:Y:S05]  /*0dd0*/  BRA.U !UP0, `(.L_x_19) ;  /* 0x0000000108bc7547 */ /* 0x000fea000b800000 */
[----:B------:R-:W1:Y:S01]  /*0de0*/  LDCU UR23, c[0x0][0x3b0] ;  /* 0x00007600ff1777ac */ /* 0x000e620008000800 */
[----:B------:R-:W-:-:S04]  /*0df0*/  UIADD3 UR5, UPT, UPT, UR20, -0x1, URZ ;  /* 0xffffffff14057890 */ /* 0x000fc8000fffe0ff */
[----:B------:R-:W-:Y:S02]  /*0e00*/  UISETP.GE.U32.AND UP0, UPT, UR5, 0x3, UPT ;  /* 0x000000030500788c */ /* 0x000fe4000bf06070 */
[----:B-1----:R-:W-:-:S07]  /*0e10*/  ULOP3.LUT UP1, UR13, UR23, 0x3, URZ, 0xc0, !UPT ;  /* 0x00000003170d7892 */ /* 0x002fce000f82c0ff */
[----:B------:R-:W-:Y:S05]  /*0e20*/  BRA.U !UP0, `(.L_x_20) ;  /* 0x0000000108487547 */ /* 0x000fea000b800000 */
[----:B------:R-:W1:Y:S02]  /*0e30*/  LDCU UR5, c[0x0][0x3b0] ;  /* 0x00007600ff0577ac */ /* 0x000e640008000800 */
[--C-:B-1----:R-:W-:Y:S02]  /*0e40*/  IMAD R6, R20, UR5, R5.reuse ;  /* 0x0000000514067c24 */ /* 0x102fe4000f8e0205 */
[----:B------:R-:W-:Y:S02]  /*0e50*/  IMAD R7, R4, UR5, R5 ;  /* 0x0000000504077c24 */ /* 0x000fe4000f8e0205 */
[----:B------:R-:W-:Y:S01]  /*0e60*/  VIADD R5, R5, 0x4 ;  /* 0x0000000405057836 */ /* 0x000fe20000000000 */
[----:B------:R-:W-:Y:S02]  /*0e70*/  LEA R6, R6, UR7, 0x2 ;  /* 0x0000000706067c11 */ /* 0x000fe4000f8e10ff */
[----:B--2---:R-:W-:-:S03]  /*0e80*/  LEA R8, R7, UR15, 0x2 ;  /* 0x0000000f07087c11 */ /* 0x004fc6000f8e10ff */
[----:B------:R-:W-:Y:S04]  /*0e90*/  LDS R7, [R6] ;  /* 0x0000000006077984 */ /* 0x000fe80000000800 */
[----:B------:R-:W1:Y:S04]  /*0ea0*/  LDS R9, [R8] ;  /* 0x0000000008097984 */ /* 0x000e680000000800 */
[----:B------:R-:W-:Y:S04]  /*0eb0*/  LDS R10, [R6+0x4] ;  /* 0x00000400060a7984 */ /* 0x000fe80000000800 */
[----:B------:R-:W2:Y:S04]  /*0ec0*/  LDS R11, [R8+0x4] ;  /* 0x00000400080b7984 */ /* 0x000ea80000000800 */
[----:B------:R-:W-:Y:S04]  /*0ed0*/  LDS R12, [R6+0x8] ;  /* 0x00000800060c7984 */ /* 0x000fe80000000800 */
[----:B------:R-:W3:Y:S04]  /*0ee0*/  LDS R13, [R8+0x8] ;  /* 0x00000800080d7984 */ /* 0x000ee80000000800 */
[----:B------:R-:W-:Y:S04]  /*0ef0*/  LDS R14, [R6+0xc] ;  /* 0x00000c00060e7984 */ /* 0x000fe80000000800 */
[----:B------:R-:W4:Y:S01]  /*0f00*/  LDS R15, [R8+0xc] ;  /* 0x00000c00080f7984 */ /* 0x000f220000000800 */
[----:B-1----:R-:W-:-:S04]  /*0f10*/  FFMA R7, R7, R9, R18 ;  /* 0x0000000907077223 */ /* 0x002fc80000000012 */
[----:B--2---:R-:W-:-:S04]  /*0f20*/  FFMA R7, R10, R11, R7 ;  /* 0x0000000b0a077223 */ /* 0x004fc80000000007 */
[----:B---3--:R-:W-:-:S04]  /*0f30*/  FFMA R7, R12, R13, R7 ;  /* 0x0000000d0c077223 */ /* 0x008fc80000000007 */
[----:B----4-:R-:W-:-:S07]  /*0f40*/  FFMA R18, R14, R15, R7 ;  /* 0x0000000f0e127223 */ /* 0x010fce0000000007 */
.L_x_20:
[----:B------:R-:W-:Y:S05]  /*0f50*/  BRA.U !UP1, `(.L_x_19) ;  /* 0x00000001095c7547 */ /* 0x000fea000b800000 */
[----:B------:R-:W-:Y:S02]  /*0f60*/  UISETP.NE.AND UP0, UPT, UR13, 0x1, UPT ;  /* 0x000000010d00788c */ /* 0x000fe4000bf05270 */
[----:B------:R-:W-:-:S04]  /*0f70*/  ULOP3.LUT UR5, UR23, 0x1, URZ, 0xc0, !UPT ;  /* 0x0000000117057892 */ /* 0x000fc8000f8ec0ff */
[----:B------:R-:W-:-:S03]  /*0f80*/  UISETP.NE.U32.AND UP1, UPT, UR5, 0x1, UPT ;  /* 0x000000010500788c */ /* 0x000fc6000bf25070 */
[----:B------:R-:W-:Y:S08]  /*0f90*/  BRA.U !UP0, `(.L_x_21) ;  /* 0x00000001082c7547 */ /* 0x000ff0000b800000 */
[--C-:B------:R-:W-:Y:S02]  /*0fa0*/  IMAD R6, R20, UR23, R5.reuse ;  /* 0x0000001714067c24 */ /* 0x100fe4000f8e0205 */
[----:B------:R-:W-:Y:S02]  /*0fb0*/  IMAD R7, R4, UR23, R5 ;  /* 0x0000001704077c24 */ /* 0x000fe4000f8e0205 */
[----:B------:R-:W-:Y:S01]  /*0fc0*/  VIADD R5, R5, 0x2 ;  /* 0x0000000205057836 */ /* 0x000fe20000000000 */
[----:B------:R-:W-:Y:S02]  /*0fd0*/  LEA R6, R6, UR7, 0x2 ;  /* 0x0000000706067c11 */ /* 0x000fe4000f8e10ff */
[----:B--2---:R-:W-:-:S03]  /*0fe0*/  LEA R8, R7, UR15, 0x2 ;  /* 0x0000000f07087c11 */ /* 0x004fc6000f8e10ff */
[----:B------:R-:W-:Y:S04]  /*0ff0*/  LDS R7, [R6] ;  /* 0x0000000006077984 */ /* 0x000fe80000000800 */
[----:B------:R-:W1:Y:S04]  /*1000*/  LDS R9, [R8] ;  /* 0x0000000008097984 */ /* 0x000e680000000800 */
[----:B------:R-:W-:Y:S04]  /*1010*/  LDS R10, [R6+0x4] ;  /* 0x00000400060a7984 */ /* 0x000fe80000000800 */
[----:B------:R-:W2:Y:S01]  /*1020*/  LDS R11, [R8+0x4] ;  /* 0x00000400080b7984 */ /* 0x000ea20000000800 */
[----:B-1----:R-:W-:-:S04]  /*1030*/  FFMA R7, R7, R9, R18 ;  /* 0x0000000907077223 */ /* 0x002fc80000000012 */
[----:B--2---:R-:W-:-:S07]  /*1040*/  FFMA R18, R10, R11, R7 ;  /* 0x0000000b0a127223 */ /* 0x004fce0000000007 */
.L_x_21:
[----:B------:R-:W-:Y:S05]  /*1050*/  BRA.U UP1, `(.L_x_19) ;  /* 0x00000001011c7547 */ /* 0x000fea000b800000 */
[--C-:B------:R-:W-:Y:S02]  /*1060*/  IMAD R6, R20, UR23, R5.reuse ;  /* 0x0000001714067c24 */ /* 0x100fe4000f8e0205 */
[----:B------:R-:W-:-:S03]  /*1070*/  IMAD R5, R4, UR23, R5 ;  /* 0x0000001704057c24 */ /* 0x000fc6000f8e0205 */
[----:B------:R-:W-:Y:S02]  /*1080*/  LEA R6, R6, UR7, 0x2 ;  /* 0x0000000706067c11 */ /* 0x000fe4000f8e10ff */
[----:B------:R-:W-:-:S03]  /*1090*/  LEA R7, R5, UR15, 0x2 ;  /* 0x0000000f05077c11 */ /* 0x000fc6000f8e10ff */
[----:B------:R-:W-:Y:S04]  /*10a0*/  LDS R5, [R6] ;  /* 0x0000000006057984 */ /* 0x000fe80000000800 */
[----:B------:R-:W1:Y:S02]  /*10b0*/  LDS R7, [R7] ;  /* 0x0000000007077984 */ /* 0x000e640000000800 */
[----:B-1----:R-:W-:-:S07]  /*10c0*/  FFMA R18, R5, R7, R18 ;  /* 0x0000000705127223 */ /* 0x002fce0000000012 */
.L_x_19:
[----:B------:R-:W-:Y:S01]  /*10d0*/  LEA R5, R20, R4, 0x5 ;  /* 0x0000000414057211 */ /* 0x000fe200078e28ff */
[----:B------:R-:W-:Y:S01]  /*10e0*/  FMUL R18, R18, R21 ;  /* 0x0000001512127220 */ /* 0x000fe20000400000 */
[----:B------:R-:W-:Y:S02]  /*10f0*/  VIADD R4, R4, 0x8 ;  /* 0x0000000804047836 */ /* 0x000fe40000000000 */
[----:B------:R-:W-:-:S03]  /*1100*/  LEA R5, R5, UR8, 0x2 ;  /* 0x0000000805057c11 */ /* 0x000fc6000f8e10ff */
[----:B------:R-:W-:Y:S02]  /*1110*/  ISETP.GE.AND P0, PT, R4, R25, PT ;  /* 0x000000190400720c */ /* 0x000fe40003f06270 */
[----:B------:R3:W-:Y:S11]  /*1120*/  STS [R5+0x200], R18 ;  /* 0x0002001205007388 */ /* 0x0007f60000000800 */
[----:B---3--:R-:W-:Y:S05]  /*1130*/  @!P0 BRA `(.L_x_22) ;  /* 0xfffffff800888947 */ /* 0x008fea000383ffff */
.L_x_12:
[----:B0-----:R-:W-:Y:S05]  /*1140*/  BSYNC.RECONVERGENT B0 ;  /* 0x0000000000007941 */ /* 0x001fea0003800200 */
.L_x_11:
[----:B------:R-:W-:Y:S01]  /*1150*/  BAR.SYNC.DEFER_BLOCKING 0x0 ;  /* 0x0000000000007b1d */ /* 0x000fe20000010000 */
[----:B------:R-:W-:-:S05]  /*1160*/  LEA R23, R20, UR10, 0x2 ;  /* 0x0000000a14177c11 */ /* 0x000fca000f8e10ff */
[----:B------:R-:W-:Y:S04]  /*1170*/  BSSY.RECONVERGENT B0, `(.L_x_23) ;  /* 0x000003f000007945 */ /* 0x000fe80003800200 */
[----:B------:R-:W-:Y:S05]  /*1180*/  @!P1 BRA `(.L_x_24) ;  /* 0x0000000000f49947 */ /* 0x000fea0003800000 */
[----:B------:R-:W-:Y:S02]  /*1190*/  LEA R18, R20, UR14, 0x2 ;  /* 0x0000000e14127c11 */ /* 0x000fe4000f8e10ff */
[----:B------:R-:W-:-:S04]  /*11a0*/  ISETP.GE.AND P0, PT, R24, 0x1, PT ;  /* 0x000000011800780c */ /* 0x000fc80003f06270 */
[----:B------:R-:W0:Y:S09]  /*11b0*/  LDS R18, [R18] ;  /* 0x0000000012127984 */ /* 0x000e320000000800 */
[----:B------:R-:W-:Y:S05]  /*11c0*/  @!P0 BRA `(.L_x_25) ;  /* 0x0000000000e08947 */ /* 0x000fea0003800000 */
[----:B------:R-:W-:Y:S01]  /*11d0*/  ISETP.GE.AND P0, PT, R3, 0x10, PT ;  /* 0x000000100300780c */ /* 0x000fe20003f06270 */
[----:B------:R-:W-:-:S12]  /*11e0*/  IMAD.MOV.U32 R26, RZ, RZ, RZ ;  /* 0x000000ffff1a7224 */ /* 0x000fd800078e00ff */
[----:B------:R-:W-:Y:S05]  /*11f0*/  @!P0 BRA `(.L_x_26) ;  /* 0x00000000004c8947 */ /* 0x000fea0003800000 */
[----:B------:R-:W-:Y:S01]  /*1200*/  LOP3.LUT R26, R0, 0x30, RZ, 0xc0, !PT ;  /* 0x00000030001a7812 */ /* 0x000fe200078ec0ff */
[----:B------:R-:W-:-:S06]  /*1210*/  UMOV UR5, URZ ;  /* 0x000000ff00057c82 */ /* 0x000fcc0008000000 */
.L_x_27:
[----:B-1----:R-:W-:Y:S01]  /*1220*/  LEA R4, R20, UR5, 0x5 ;  /* 0x0000000514047c11 */ /* 0x002fe2000f8e28ff */
[----:B------:R-:W-:-:S03]  /*1230*/  UIADD3 UR5, UPT, UPT, UR5, 0x10, URZ ;  /* 0x0000001005057890 */ /* 0x000fc6000fffe0ff */
[----:B------:R-:W-:-:S03]  /*1240*/  LEA R27, R4, UR8, 0x2 ;  /* 0x00000008041b7c11 */ /* 0x000fc6000f8e10ff */
[----:B------:R-:W-:Y:S02]  /*1250*/  ISETP.NE.AND P0, PT, R26, UR5, PT ;  /* 0x000000051a007c0c */ /* 0x000fe4000bf05270 */
[----:B------:R-:W0:Y:S04]  /*1260*/  LDS.128 R4, [R27+0x200] ;  /* 0x000200001b047984 */ /* 0x000e280000000c00 */
[----:B--2---:R-:W1:Y:S04]  /*1270*/  LDS.128 R8, [R27+0x210] ;  /* 0x000210001b087984 */ /* 0x004e680000000c00 */
[----:B------:R-:W2:Y:S01]  /*1280*/  LDS.128 R12, [R27+0x220] ;  /* 0x000220001b0c7984 */ /* 0x000ea20000000c00 */
[----:B0-----:R-:W-:-:S03]  /*1290*/  FMNMX3 R4, R18, R4, R5, !PT ;  /* 0x0000000412047276 */ /* 0x001fc60007800005 */
[----:B------:R-:W0:Y:S01]  /*12a0*/  LDS.128 R16, [R27+0x230] ;  /* 0x000230001b107984 */ /* 0x000e220000000c00 */
[----:B------:R-:W-:-:S04]  /*12b0*/  FMNMX3 R4, R4, R6, R7, !PT ;  /* 0x0000000604047276 */ /* 0x000fc80007800007 */
[----:B-1----:R-:W-:-:S04]  /*12c0*/  FMNMX3 R4, R4, R8, R9, !PT ;  /* 0x0000000804047276 */ /* 0x002fc80007800009 */
[----:B------:R-:W-:-:S04]  /*12d0*/  FMNMX3 R4, R4, R10, R11, !PT ;  /* 0x0000000a04047276 */ /* 0x000fc8000780000b */
[----:B--2---:R-:W-:-:S04]  /*12e0*/  FMNMX3 R4, R4, R12, R13, !PT ;  /* 0x0000000c04047276 */ /* 0x004fc8000780000d */
[----:B------:R-:W-:-:S04]  /*12f0*/  FMNMX3 R4, R4, R14, R15, !PT ;  /* 0x0000000e04047276 */ /* 0x000fc8000780000f */
[----:B0-----:R-:W-:-:S04]  /*1300*/  FMNMX3 R4, R4, R16, R17, !PT ;  /* 0x0000001004047276 */ /* 0x001fc80007800011 */
[----:B------:R-:W-:Y:S01]  /*1310*/  FMNMX3 R18, R4, R18, R19, !PT ;  /* 0x0000001204127276 */ /* 0x000fe20007800013 */
[----:B------:R-:W-:Y:S06]  /*1320*/  @P0 BRA `(.L_x_27) ;  /* 0xfffffffc00bc0947 */ /* 0x000fec000383ffff */
.L_x_26:
[----:B-1----:R-:W-:-:S13]  /*1330*/  LOP3.LUT P0, R4, R0, 0xf, RZ, 0xc0, !PT ;  /* 0x0000000f00047812 */ /* 0x002fda000780c0ff */
[----:B------:R-:W-:Y:S05]  /*1340*/  @!P0 BRA `(.L_x_25) ;  /* 0x0000000000808947 */ /* 0x000fea0003800000 */
[----:B------:R-:W-:Y:S02]  /*1350*/  ISETP.GE.U32.AND P0, PT, R4, 0x8, PT ;  /* 0x000000080400780c */ /* 0x000fe40003f06070 */
[----:B------:R-:W-:-:S04]  /*1360*/  LOP3.LUT R13, R0, 0x7, RZ, 0xc0, !PT ;  /* 0x00000007000d7812 */ /* 0x000fc800078ec0ff */
[----:B------:R-:W-:-:S07]  /*1370*/  ISETP.NE.AND P4, PT, R13, RZ, PT ;  /* 0x000000ff0d00720c */ /* 0x000fce0003f85270 */
[----:B------:R-:W-:Y:S06]  /*1380*/  @!P0 BRA `(.L_x_28) ;  /* 0x0000000000248947 */ /* 0x000fec0003800000 */
[----:B------:R-:W-:Y:S01]  /*1390*/  IMAD R4, R20, 0x20, R26 ;  /* 0x0000002014047824 */ /* 0x000fe200078e021a */
[----:B------:R-:W-:-:S04]  /*13a0*/  IADD3 R26, PT, PT, R26, 0x8, RZ ;  /* 0x000000081a1a7810 */ /* 0x000fc80007ffe0ff */
[----:B------:R-:W-:-:S05]  /*13b0*/  LEA R12, R4, UR8, 0x2 ;  /* 0x00000008040c7c11 */ /* 0x000fca000f8e10ff */
[----:B------:R-:W0:Y:S04]  /*13c0*/  LDS.128 R4, [R12+0x200] ;  /* 0x000200000c047984 */ /* 0x000e280000000c00 */
[----:B--2---:R-:W1:Y:S01]  /*13d0*/  LDS.128 R8, [R12+0x210] ;  /* 0x000210000c087984 */ /* 0x004e620000000c00 */
[----:B0-----:R-:W-:-:S04]  /*13e0*/  FMNMX3 R4, R18, R4, R5, !PT ;  /* 0x0000000412047276 */ /* 0x001fc80007800005 */
[----:B------:R-:W-:-:S04]  /*13f0*/  FMNMX3 R4, R4, R6, R7, !PT ;  /* 0x0000000604047276 */ /* 0x000fc80007800007 */
[----:B-1----:R-:W-:-:S04]  /*1400*/  FMNMX3 R4, R4, R8, R9, !PT ;  /* 0x0000000804047276 */ /* 0x002fc80007800009 */
[----:B------:R-:W-:-:S07]  /*1410*/  FMNMX3 R18, R4, R10, R11, !PT ;  /* 0x0000000a04127276 */ /* 0x000fce000780000b */
.L_x_28:
[----:B------:R-:W-:Y:S05]  /*1420*/  @!P4 BRA `(.L_x_25) ;  /* 0x000000000048c947 */ /* 0x000fea0003800000 */
[----:B------:R-:W-:Y:S02]  /*1430*/  ISETP.GE.U32.AND P0, PT, R13, 0x4, PT ;  /* 0x000000040d00780c */ /* 0x000fe40003f06070 */
[----:B------:R-:W-:-:S11]  /*1440*/  ISETP.NE.AND P4, PT, R2, RZ, PT ;  /* 0x000000ff0200720c */ /* 0x000fd60003f85270 */
[----:B------:R-:W-:Y:S02]  /*1450*/  @P0 IMAD R4, R20, 0x20, R26 ;  /* 0x0000002014040824 */ /* 0x000fe400078e021a */
[----:B------:R-:W-:-:S03]  /*1460*/  @P0 VIADD R26, R26, 0x4 ;  /* 0x000000041a1a0836 */ /* 0x000fc60000000000 */
[----:B------:R-:W-:-:S06]  /*1470*/  @P0 LEA R4, R4, UR8, 0x2 ;  /* 0x0000000804040c11 */ /* 0x000fcc000f8e10ff */
[----:B------:R-:W0:Y:S02]  /*1480*/  @P0 LDS.128 R4, [R4+0x200] ;  /* 0x0002000004040984 */ /* 0x000e240000000c00 */
[----:B0-----:R-:W-:-:S04]  /*1490*/  @P0 FMNMX3 R5, R18, R4, R5, !PT ;  /* 0x0000000412050276 */ /* 0x001fc80007800005 */
[----:B------:R-:W-:Y:S01]  /*14a0*/  @P0 FMNMX3 R18, R5, R6, R7, !PT ;  /* 0x0000000605120276 */ /* 0x000fe20007800007 */
[----:B------:R-:W-:Y:S06]  /*14b0*/  @!P4 BRA `(.L_x_25) ;  /* 0x000000000024c947 */ /* 0x000fec0003800000 */
[----:B------:R-:W-:Y:S01]  /*14c0*/  IMAD R26, R20, 0x20, R26 ;  /* 0x00000020141a7824 */ /* 0x000fe200078e021a */
[----:B------:R-:W-:-:S04]  /*14d0*/  ISETP.NE.AND P0, PT, R2, 0x1, PT ;  /* 0x000000010200780c */ /* 0x000fc80003f05270 */
[----:B------:R-:W-:-:S06]  /*14e0*/  LEA R4, R26, UR8, 0x2 ;  /* 0x000000081a047c11 */ /* 0x000fcc000f8e10ff */
[----:B------:R-:W0:Y:S02]  /*14f0*/  LDS.128 R4, [R4+0x200] ;  /* 0x0002000004047984 */ /* 0x000e240000000c00 */
[----:B0-----:R-:W-:Y:S01]  /*1500*/  FMNMX R18, R18, R4, !PT ;  /* 0x0000000412127209 */ /* 0x001fe20007800000 */
[----:B------:R-:W-:Y:S06]  /*1510*/  @!P0 BRA `(.L_x_25) ;  /* 0x00000000000c8947 */ /* 0x000fec0003800000 */
[----:B------:R-:W-:Y:S02]  /*1520*/  ISETP.NE.AND P0, PT, R2, 0x2, PT ;  /* 0x000000020200780c */ /* 0x000fe40003f05270 */
[----:B------:R-:W-:-:S11]  /*1530*/  FMNMX R18, R18, R5, !PT ;  /* 0x0000000512127209 */ /* 0x000fd60007800000 */
[----:B------:R-:W-:-:S07]  /*1540*/  @P0 FMNMX R18, R18, R6, !PT ;  /* 0x0000000612120209 */ /* 0x000fce0007800000 */
.L_x_25:
[----:B0-----:R0:W-:Y:S02]  /*1550*/  STS [R23], R18 ;  /* 0x0000001217007388 */ /* 0x0011e40000000800 */
.L_x_24:
[----:B------:R-:W-:Y:S05]  /*1560*/  BSYNC.RECONVERGENT B0 ;  /* 0x0000000000007941 */ /* 0x000fea0003800200 */
.L_x_23:
[----:B------:R-:W-:Y:S06]  /*1570*/  BAR.SYNC.DEFER_BLOCKING 0x0 ;  /* 0x0000000000007b1d */ /* 0x000fec0000010000 */
[----:B------:R-:W-:Y:S04]  /*1580*/  BSSY.RECONVERGENT B0, `(.L_x_29) ;  /* 0x0000016000007945 */ /* 0x000fe80003800200 */
[----:B------:R-:W-:Y:S05]  /*1590*/  @!P2 BRA `(.L_x_30) ;  /* 0x000000000050a947 */ /* 0x000fea0003800000 */
[----:B------:R-:W-:Y:S01]  /*15a0*/  HFMA2 R11, -RZ, RZ, 0.96630859375, -0.0022525787353515625 ;  /* 0x3bbb989dff0b7431 */ /* 0x000fe200000001ff */
[----:B-1----:R-:W-:Y:S01]  /*15b0*/  LOP3.LUT R4, R22, 0x7, RZ, 0xc0, !PT ;  /* 0x0000000716047812 */ /* 0x002fe200078ec0ff */
[----:B--2---:R-:W-:-:S07]  /*15c0*/  IMAD.MOV.U32 R8, RZ, RZ, 0x437c0000 ;  /* 0x437c0000ff087424 */ /* 0x004fce00078e00ff */
.L_x_31:
[----:B---3--:R-:W-:Y:S01]  /*15d0*/  IMAD R5, R20, 0x20, R4 ;  /* 0x0000002014057824 */ /* 0x008fe200078e0204 */
[----:B------:R-:W-:Y:S01]  /*15e0*/  LDS R7, [R23] ;  /* 0x0000000017077984 */ /* 0x000fe20000000800 */
[----:B------:R-:W-:-:S03]  /*15f0*/  IADD3 R4, PT, PT, R4, 0x8, RZ ;  /* 0x0000000804047810 */ /* 0x000fc60007ffe0ff */
[----:B------:R-:W-:Y:S02]  /*1600*/  LEA R5, R5, UR8, 0x2 ;  /* 0x0000000805057c11 */ /* 0x000fe4000f8e10ff */
[----:B------:R-:W-:-:S03]  /*1610*/  ISETP.GE.AND P0, PT, R4, R25, PT ;  /* 0x000000190400720c */ /* 0x000fc60003f06270 */
[----:B------:R-:W1:Y:S02]  /*1620*/  LDS R6, [R5+0x200] ;  /* 0x0002000005067984 */ /* 0x000e640000000800 */
[----:B-1----:R-:W-:-:S04]  /*1630*/  FADD R6, R6, -R7 ;  /* 0x8000000706067221 */ /* 0x002fc80000000000 */
[----:B------:R-:W-:-:S04]  /*1640*/  FFMA.SAT R7, R6, R11, 0.5 ;  /* 0x3f00000006077423 */ /* 0x000fc8000000200b */
[----:B------:R-:W-:-:S04]  /*1650*/  FFMA.RM R7, R7, R8, 12582913 ;  /* 0x4b40000107077423 */ /* 0x000fc80000004008 */
[C---:B------:R-:W-:Y:S01]  /*1660*/  FADD R9, R7.reuse, -12583039 ;  /* 0xcb40007f07097421 */ /* 0x040fe20000000000 */
[----:B------:R-:W-:-:S03]  /*1670*/  IMAD.SHL.U32 R7, R7, 0x800000, RZ ;  /* 0x0080000007077824 */ /* 0x000fc600078e00ff */
[----:B------:R-:W-:-:S04]  /*1680*/  FFMA R9, R6, 1.4426950216293334961, -R9 ;  /* 0x3fb8aa3b06097823 */ /* 0x000fc80000000809 */
[----:B------:R-:W-:-:S04]  /*1690*/  FFMA R9, R6, 1.925963033500011079e-08, R9 ;  /* 0x32a5706006097823 */ /* 0x000fc80000000009 */
[----:B------:R-:W1:Y:S02]  /*16a0*/  MUFU.EX2 R6, R9 ;  /* 0x0000000900067308 */ /* 0x000e640000000800 */
[----:B-1----:R-:W-:-:S05]  /*16b0*/  FMUL R6, R7, R6 ;  /* 0x0000000607067220 */ /* 0x002fca0000400000 */
[----:B------:R3:W-:Y:S01]  /*16c0*/  STS [R5+0x1200], R6 ;  /* 0x0012000605007388 */ /* 0x0007e20000000800 */
[----:B------:R-:W-:Y:S05]  /*16d0*/  @!P0 BRA `(.L_x_31) ;  /* 0xfffffffc00bc8947 */ /* 0x000fea000383ffff */
.L_x_30:
[----:B------:R-:W-:Y:S05]  /*16e0*/  BSYNC.RECONVERGENT B0 ;  /* 0x0000000000007941 */ /* 0x000fea0003800200 */
.L_x_29:
[----:B------:R-:W-:Y:S06]  /*16f0*/  BAR.SYNC.DEFER_BLOCKING 0x0 ;  /* 0x0000000000007b1d */ /* 0x000fec0000010000 */
[----:B------:R-:W-:Y:S04]  /*1700*/  BSSY.RECONVERGENT B0, `(.L_x_32) ;  /* 0x000005e000007945 */ /* 0x000fe80003800200 */
[----:B------:R-:W-:Y:S05]  /*1710*/  @!P1 BRA `(.L_x_33) ;  /* 0x0000000400709947 */ /* 0x000fea0003800000 */
[C---:B--2---:R-:W-:Y:S01]  /*1720*/  LEA R8, R20.reuse, UR14, 0x2 ;  /* 0x0000000e14087c11 */ /* 0x044fe2000f8e10ff */
[----:B-1-3--:R-:W-:Y:S01]  /*1730*/  LDS R5, [R23] ;  /* 0x0000000017057984 */ /* 0x00afe20000000800 */
[----:B------:R-:W-:Y:S01]  /*1740*/  IMAD.MOV.U32 R7, RZ, RZ, 0x3bbb989d ;  /* 0x3bbb989dff077424 */ /* 0x000fe200078e00ff */
[----:B------:R-:W-:Y:S01]  /*1750*/  LEA R6, R20, UR9, 0x2 ;  /* 0x0000000914067c11 */ /* 0x000fe2000f8e10ff */
[----:B------:R-:W-:Y:S01]  /*1760*/  IMAD.MOV.U32 R10, RZ, RZ, 0x437c0000 ;  /* 0x437c0000ff0a7424 */ /* 0x000fe200078e00ff */
[----:B------:R-:W1:Y:S01]  /*1770*/  LDS R4, [R8] ;  /* 0x0000000008047984 */ /* 0x000e620000000800 */
[----:B------:R-:W-:-:S03]  /*1780*/  ISETP.GE.AND P0, PT, R24, 0x1, PT ;  /* 0x000000011800780c */ /* 0x000fc60003f06270 */
[----:B------:R-:W2:Y:S01]  /*1790*/  LDS R19, [R6] ;  /* 0x0000000006137984 */ /* 0x000ea20000000800 */
        /* <DEDUP_REMOVED lines=8> */
[----:B-1----:R-:W-:-:S04]  /*1820*/  FMUL R4, R5, R4 ;  /* 0x0000000405047220 */ /* 0x002fc80000400000 */
[----:B--2---:R-:W-:Y:S01]  /*1830*/  FMUL R19, R4, R19 ;  /* 0x0000001304137220 */ /* 0x004fe20000400000 */
[----:B------:R-:W-:Y:S06]  /*1840*/  @!P0 BRA `(.L_x_34) ;  /* 0x00000004001c8947 */ /* 0x000fec0003800000 */
[----:B------:R-:W-:Y:S02]  /*1850*/  ISETP.GE.AND P0, PT, R3, 0x10, PT ;  /* 0x000000100300780c */ /* 0x000fe40003f06270 */
[----:B------:R-:W-:-:S11]  /*1860*/  MOV R13, RZ ;  /* 0x000000ff000d7202 */ /* 0x000fd60000000f00 */
[----:B------:R-:W-:Y:S05]  /*1870*/  @!P0 BRA `(.L_x_35) ;  /* 0x00000000006c8947 */ /* 0x000fea0003800000 */
[----:B------:R-:W-:-:S05]  /*1880*/  UMOV UR5, URZ ;  /* 0x000000ff00057c82 */ /* 0x000fca0008000000 */
.L_x_36:
[----:B------:R-:W-:Y:S01]  /*1890*/  LEA R4, R20, UR5, 0x5 ;  /* 0x0000000514047c11 */ /* 0x000fe2000f8e28ff */
[----:B------:R-:W-:-:S03]  /*18a0*/  UIADD3 UR5, UPT, UPT, UR5, 0x10, URZ ;  /* 0x0000001005057890 */ /* 0x000fc6000fffe0ff */
[----:B------:R-:W-:-:S05]  /*18b0*/  LEA R25, R4, UR8, 0x2 ;  /* 0x0000000804197c11 */ /* 0x000fca000f8e10ff */
[----:B------:R-:W1:Y:S04]  /*18c0*/  LDS.128 R4, [R25+0x1200] ;  /* 0x0012000019047984 */ /* 0x000e680000000c00 */
[----:B------:R-:W2:Y:S04]  /*18d0*/  LDS.128 R8, [R25+0x1210] ;  /* 0x0012100019087984 */ /* 0x000ea80000000c00 */
[----:B------:R-:W3:Y:S01]  /*18e0*/  LDS.128 R12, [R25+0x1220] ;  /* 0x00122000190c7984 */ /* 0x000ee20000000c00 */
[----:B-1----:R-:W-:-:S03]  /*18f0*/  FADD R4, R4, R19 ;  /* 0x0000001304047221 */ /* 0x002fc60000000000 */
[----:B0-----:R-:W0:Y:S01]  /*1900*/  LDS.128 R16, [R25+0x1230] ;  /* 0x0012300019107984 */ /* 0x001e220000000c00 */
[----:B------:R-:W-:-:S04]  /*1910*/  FADD R5, R5, R4 ;  /* 0x0000000405057221 */ /* 0x000fc80000000000 */
[----:B------:R-:W-:-:S04]  /*1920*/  FADD R6, R6, R5 ;  /* 0x0000000506067221 */ /* 0x000fc80000000000 */
[----:B------:R-:W-:-:S04]  /*1930*/  FADD R7, R7, R6 ;  /* 0x0000000607077221 */ /* 0x000fc80000000000 */
[----:B--2---:R-:W-:-:S04]  /*1940*/  FADD R8, R7, R8 ;  /* 0x0000000807087221 */ /* 0x004fc80000000000 */
[----:B------:R-:W-:-:S04]  /*1950*/  FADD R9, R9, R8 ;  /* 0x0000000809097221 */ /* 0x000fc80000000000 */
[----:B------:R-:W-:-:S04]  /*1960*/  FADD R10, R10, R9 ;  /* 0x000000090a0a7221 */ /* 0x000fc80000000000 */
[----:B------:R-:W-:-:S04]  /*1970*/  FADD R11, R11, R10 ;  /* 0x0000000a0b0b7221 */ /* 0x000fc80000000000 */
[----:B---3--:R-:W-:-:S04]  /*1980*/  FADD R12, R11, R12 ;  /* 0x0000000c0b0c7221 */ /* 0x008fc80000000000 */
[----:B------:R-:W-:-:S04]  /*1990*/  FADD R13, R13, R12 ;  /* 0x0000000c0d0d7221 */ /* 0x000fc80000000000 */
[----:B------:R-:W-:Y:S01]  /*19a0*/  FADD R14, R14, R13 ;  /* 0x0000000d0e0e7221 */ /* 0x000fe20000000000 */
[----:B------:R-:W-:-:S03]  /*19b0*/  LOP3.LUT R13, R0, 0x30, RZ, 0xc0, !PT ;  /* 0x00000030000d7812 */ /* 0x000fc600078ec0ff */
[----:B------:R-:W-:Y:S01]  /*19c0*/  FADD R15, R15, R14 ;  /* 0x0000000e0f0f7221 */ /* 0x000fe20000000000 */
[----:B------:R-:W-:-:S03]  /*19d0*/  ISETP.NE.AND P0, PT, R13, UR5, PT ;  /* 0x000000050d007c0c */ /* 0x000fc6000bf05270 */
[----:B0-----:R-:W-:-:S04]  /*19e0*/  FADD R16, R15, R16 ;  /* 0x000000100f107221 */ /* 0x001fc80000000000 */
[----:B------:R-:W-:-:S04]  /*19f0*/  FADD R17, R17, R16 ;  /* 0x0000001011117221 */ /* 0x000fc80000000000 */
[----:B------:R-:W-:-:S04]  /*1a00*/  FADD R18, R18, R17 ;  /* 0x0000001112127221 */ /* 0x000fc80000000000 */
[----:B------:R-:W-:Y:S01]  /*1a10*/  FADD R19, R19, R18 ;  /* 0x0000001213137221 */ /* 0x000fe20000000000 */
[----:B------:R-:W-:Y:S06]  /*1a20*/  @P0 BRA `(.L_x_36) ;  /* 0xfffffffc00980947 */ /* 0x000fec000383ffff */
.L_x_35:
[----:B------:R-:W-:-:S13]  /*1a30*/  LOP3.LUT P0, R4, R0, 0xf, RZ, 0xc0, !PT ;  /* 0x0000000f00047812 */ /* 0x000fda000780c0ff */
[----:B------:R-:W-:Y:S05]  /*1a40*/  @!P0 BRA `(.L_x_34) ;  /* 0x00000000009c8947 */ /* 0x000fea0003800000 */
[----:B------:R-:W-:Y:S02]  /*1a50*/  ISETP.GE.U32.AND P0, PT, R4, 0x8, PT ;  /* 0x000000080400780c */ /* 0x000fe40003f06070 */
[----:B------:R-:W-:-:S04]  /*1a60*/  LOP3.LUT R14, R0, 0x7, RZ, 0xc0, !PT ;  /* 0x00000007000e7812 */ /* 0x000fc800078ec0ff */
[----:B------:R-:W-:-:S07]  /*1a70*/  ISETP.NE.AND P2, PT, R14, RZ, PT ;  /* 0x000000ff0e00720c */ /* 0x000fce0003f45270 */
[----:B------:R-:W-:Y:S06]  /*1a80*/  @!P0 BRA `(.L_x_37) ;  /* 0x0000000000348947 */ /* 0x000fec0003800000 */
[----:B------:R-:W-:Y:S02]  /*1a90*/  IMAD R4, R20, 0x20, R13 ;  /* 0x0000002014047824 */ /* 0x000fe400078e020d */
[----:B------:R-:W-:-:S03]  /*1aa0*/  VIADD R13, R13, 0x8 ;  /* 0x000000080d0d7836 */ /* 0x000fc60000000000 */
[----:B------:R-:W-:-:S05]  /*1ab0*/  LEA R12, R4, UR8, 0x2 ;  /* 0x00000008040c7c11 */ /* 0x000fca000f8e10ff */
[----:B------:R-:W1:Y:S04]  /*1ac0*/  LDS.128 R4, [R12+0x1200] ;  /* 0x001200000c047984 */ /* 0x000e680000000c00 */
[----:B------:R-:W2:Y:S01]  /*1ad0*/  LDS.128 R8, [R12+0x1210] ;  /* 0x001210000c087984 */ /* 0x000ea20000000c00 */
[----:B-1----:R-:W-:-:S04]  /*1ae0*/  FADD R4, R19, R4 ;  /* 0x0000000413047221 */ /* 0x002fc80000000000 */
[----:B------:R-:W-:-:S04]  /*1af0*/  FADD R5, R4, R5 ;  /* 0x0000000504057221 */ /* 0x000fc80000000000 */
[----:B------:R-:W-:-:S04]  /*1b00*/  FADD R6, R5, R6 ;  /* 0x0000000605067221 */ /* 0x000fc80000000000 */
[----:B------:R-:W-:-:S04]  /*1b10*/  FADD R7, R6, R7 ;  /* 0x0000000706077221 */ /* 0x000fc80000000000 */
[----:B--2---:R-:W-:-:S04]  /*1b20*/  FADD R8, R7, R8 ;  /* 0x0000000807087221 */ /* 0x004fc80000000000 */
[----:B------:R-:W-:-:S04]  /*1b30*/  FADD R9, R8, R9 ;  /* 0x0000000908097221 */ /* 0x000fc80000000000 */
[----:B------:R-:W-:-:S04]  /*1b40*/  FADD R10, R9, R10 ;  /* 0x0000000a090a7221 */ /* 0x000fc80000000000 */
[----:B------:R-:W-:-:S07]  /*1b50*/  FADD R19, R10, R11 ;  /* 0x0000000b0a137221 */ /* 0x000fce0000000000 */
.L_x_37:
[----:B------:R-:W-:Y:S05]  /*1b60*/  @!P2 BRA `(.L_x_34) ;  /* 0x000000000054a947 */ /* 0x000fea0003800000 */
[----:B------:R-:W-:Y:S02]  /*1b70*/  ISETP.GE.U32.AND P0, PT, R14, 0x4, PT ;  /* 0x000000040e00780c */ /* 0x000fe40003f06070 */
[----:B------:R-:W-:-:S11]  /*1b80*/  ISETP.NE.AND P2, PT, R2, RZ, PT ;  /* 0x000000ff0200720c */ /* 0x000fd60003f45270 */
[----:B------:R-:W-:Y:S05]  /*1b90*/  @!P0 BRA `(.L_x_38) ;  /* 0x0000000000208947 */ /* 0x000fea0003800000 */
[----:B------:R-:W-:Y:S01]  /*1ba0*/  IMAD R4, R20, 0x20, R13 ;  /* 0x0000002014047824 */ /* 0x000fe200078e020d */
[----:B------:R-:W-:-:S04]  /*1bb0*/  IADD3 R13, PT, PT, R13, 0x4, RZ ;  /* 0x000000040d0d7810 */ /* 0x000fc80007ffe0ff */
[----:B------:R-:W-:-:S06]  /*1bc0*/  LEA R4, R4, UR8, 0x2 ;  /* 0x0000000804047c11 */ /* 0x000fcc000f8e10ff */
[----:B------:R-:W1:Y:S02]  /*1bd0*/  LDS.128 R4, [R4+0x1200] ;  /* 0x0012000004047984 */ /* 0x000e640000000c00 */
[----:B-1----:R-:W-:-:S04]  /*1be0*/  FADD R8, R19, R4 ;  /* 0x0000000413087221 */ /* 0x002fc80000000000 */
[----:B------:R-:W-:-:S04]  /*1bf0*/  FADD R5, R8, R5 ;  /* 0x0000000508057221 */ /* 0x000fc80000000000 */
[----:B------:R-:W-:-:S04]  /*1c00*/  FADD R6, R5, R6 ;  /* 0x0000000605067221 */ /* 0x000fc80000000000 */
[----:B------:R-:W-:-:S07]  /*1c10*/  FADD R19, R6, R7 ;  /* 0x0000000706137221 */ /* 0x000fce0000000000 */
.L_x_38:
[----:B------:R-:W-:Y:S05]  /*1c20*/  @!P2 BRA `(.L_x_34) ;  /* 0x000000000024a947 */ /* 0x000fea0003800000 */
[----:B------:R-:W-:Y:S01]  /*1c30*/  IMAD R13, R20, 0x20, R13 ;  /* 0x00000020140d7824 */ /* 0x000fe200078e020d */
[----:B------:R-:W-:-:S04]  /*1c40*/  ISETP.NE.AND P0, PT, R2, 0x1, PT ;  /* 0x000000010200780c */ /* 0x000fc80003f05270 */
[----:B------:R-:W-:-:S06]  /*1c50*/  LEA R4, R13, UR8, 0x2 ;  /* 0x000000080d047c11 */ /* 0x000fcc000f8e10ff */
[----:B------:R-:W1:Y:S02]  /*1c60*/  LDS.128 R4, [R4+0x1200] ;  /* 0x0012000004047984 */ /* 0x000e640000000c00 */
[----:B-1----:R-:W-:Y:S01]  /*1c70*/  FADD R19, R19, R4 ;  /* 0x0000000413137221 */ /* 0x002fe20000000000 */
[----:B------:R-:W-:Y:S06]  /*1c80*/  @!P0 BRA `(.L_x_34) ;  /* 0x00000000000c8947 */ /* 0x000fec0003800000 */
[----:B------:R-:W-:Y:S01]  /*1c90*/  ISETP.NE.AND P0, PT, R2, 0x2, PT ;  /* 0x000000020200780c */ /* 0x000fe20003f05270 */
[----:B------:R-:W-:-:S12]  /*1ca0*/  FADD R19, R19, R5 ;  /* 0x0000000513137221 */ /* 0x000fd80000000000 */
[----:B------:R-:W-:-:S07]  /*1cb0*/  @P0 FADD R19, R19, R6 ;  /* 0x0000000613130221 */ /* 0x000fce0000000000 */
.L_x_34:
[----:B------:R-:W-:-:S05]  /*1cc0*/  LEA R4, R20, UR11, 0x2 ;  /* 0x0000000b14047c11 */ /* 0x000fca000f8e10ff */
[----:B------:R4:W-:Y:S02]  /*1cd0*/  STS [R4], R19 ;  /* 0x0000001304007388 */ /* 0x0009e40000000800 */
.L_x_33:
[----:B------:R-:W-:Y:S05]  /*1ce0*/  BSYNC.RECONVERGENT B0 ;  /* 0x0000000000007941 */ /* 0x000fea0003800200 */
.L_x_32:
[----:B-1-3--:R-:W1:Y:S01]  /*1cf0*/  LDC R5, c[0x0][0x3a8] ;  /* 0x0000ea00ff057b82 */ /* 0x00ae620000000800 */
[----:B----4-:R-:W-:Y:S01]  /*1d00*/  IMAD R4, RZ, RZ, -UR6 ;  /* 0x80000006ff047e24 */ /* 0x010fe2000f8e02ff */
[----:B------:R-:W-:Y:S04]  /*1d10*/  BSSY.RECONVERGENT B0, `(.L_x_39) ;  /* 0x00000b7000007945 */ /* 0x000fe80003800200 */
[----:B-1----:R-:W-:Y:S02]  /*1d20*/  VIADDMNMX.U32 R5, R4, R5, 0x20, PT ;  /* 0x0000002004057446 */ /* 0x002fe40003800005 */
[----:B------:R-:W-:Y:S02]  /*1d30*/  BAR.SYNC.DEFER_BLOCKING 0x0 ;  /* 0x0000000000007b1d */ /* 0x000fe40000010000 */
[----:B------:R-:W-:-:S13]  /*1d40*/  ISETP.GE.U32.AND P0, PT, R20, R5, PT ;  /* 0x000000051400720c */ /* 0x000fda0003f06070 */
[----:B------:R-:W-:Y:S05]  /*1d50*/  @P0 BRA `(.L_x_40) ;  /* 0x0000000800c80947 */ /* 0x000fea0003800000 */
[----:B------:R-:W1:Y:S01]  /*1d60*/  LDC R11, c[0x0][0x3b0] ;  /* 0x0000ec00ff0b7b82 */ /* 0x000e620000000800 */
[----:B------:R-:W-:-:S04]  /*1d70*/  LOP3.LUT R13, R22, 0x7, RZ, 0xc0, !PT ;  /* 0x00000007160d7812 */ /* 0x000fc800078ec0ff */
[----:B-1----:R-:W-:-:S13]  /*1d80*/  ISETP.GE.AND P0, PT, R13, R11, PT ;  /* 0x0000000b0d00720c */ /* 0x002fda0003f06270 */
[----:B------:R-:W-:Y:S05]  /*1d90*/  @P0 BRA `(.L_x_40) ;  /* 0x0000000800b80947 */ /* 0x000fea0003800000 */
[----:B------:R-:W-:Y:S01]  /*1da0*/  LEA R6, R20, UR14, 0x2 ;  /* 0x0000000e14067c11 */ /* 0x000fe2000f8e10ff */
[----:B0-----:R-:W-:Y:S01]  /*1db0*/  LDS R23, [R23] ;  /* 0x0000000017177984 */ /* 0x001fe20000000800 */
[----:B--2---:R-:W-:Y:S02]  /*1dc0*/  HFMA2 R8, -RZ, RZ, 3.7421875, 0 ;  /* 0x437c0000ff087431 */ /* 0x004fe400000001ff */
[----:B------:R-:W-:Y:S01]  /*1dd0*/  IMAD.MOV.U32 R5, RZ, RZ, 0x3bbb989d ;  /* 0x3bbb989dff057424 */ /* 0x000fe200078e00ff */
[----:B------:R-:W-:Y:S01]  /*1de0*/  ISETP.GE.AND P0, PT, R24, 0x1, PT ;  /* 0x000000011800780c */ /* 0x000fe20003f06270 */
[----:B------:R-:W0:Y:S02]  /*1df0*/  LDS R4, [R6] ;  /* 0x0000000006047984 */ /* 0x000e240000000800 */
[----:B0-----:R-:W-:-:S04]  /*1e00*/  FADD R4, R4, -R23 ;  /* 0x8000001704047221 */ /* 0x001fc80000000000 */
[----:B------:R-:W-:-:S04]  /*1e10*/  FFMA.SAT R5, R4, R5, 0.5 ;  /* 0x3f00000004057423 */ /* 0x000fc80000002005 */
[----:B------:R-:W-:-:S04]  /*1e20*/  FFMA.RM R5, R5, R8, 12582913 ;  /* 0x4b40000105057423 */ /* 0x000fc80000004008 */
[C---:B------:R-:W-:Y:S01]  /*1e30*/  FADD R7, R5.reuse, -12583039 ;  /* 0xcb40007f05077421 */ /* 0x040fe20000000000 */
[----:B------:R-:W-:-:S03]  /*1e40*/  IMAD.SHL.U32 R12, R5, 0x800000, RZ ;  /* 0x00800000050c7824 */ /* 0x000fc600078e00ff */
[----:B------:R-:W-:-:S04]  /*1e50*/  FFMA R7, R4, 1.4426950216293334961, -R7 ;  /* 0x3fb8aa3b04077823 */ /* 0x000fc80000000807 */
[----:B------:R-:W-:-:S06]  /*1e60*/  FFMA R7, R4, 1.925963033500011079e-08, R7 ;  /* 0x32a5706004077823 */ /* 0x000fcc0000000007 */
[----:B------:R-:W0:Y:S02]  /*1e70*/  MUFU.EX2 R7, R7 ;  /* 0x0000000700077308 */ /* 0x000e240000000800 */
[----:B0-----:R-:W-:Y:S01]  /*1e80*/  FMUL R12, R12, R7 ;  /* 0x000000070c0c7220 */ /* 0x001fe20000400000 */
[----:B------:R-:W-:Y:S06]  /*1e90*/  @!P0 BRA `(.L_x_41) ;  /* 0x0000000400ac8947 */ /* 0x000fec0003800000 */
[----:B------:R-:W-:Y:S01]  /*1ea0*/  BSSY.RECONVERGENT B1, `(.L_x_42) ;  /* 0x0000069000017945 */ /* 0x000fe20003800200 */
[----:B------:R-:W-:-:S07]  /*1eb0*/  LOP3.LUT R14, R0, 0x38, RZ, 0xc0, !PT ;  /* 0x00000038000e7812 */ /* 0x000fce00078ec0ff */
.L_x_48:
[----:B------:R-:W-:Y:S01]  /*1ec0*/  ISETP.GE.AND P0, PT, R3, 0x8, PT ;  /* 0x000000080300780c */ /* 0x000fe20003f06270 */
[----:B------:R-:W-:Y:S02]  /*1ed0*/  IMAD.MOV.U32 R15, RZ, RZ, RZ ;  /* 0x000000ffff0f7224 */ /* 0x000fe400078e00ff */
[----:B------:R-:W-:-:S10]  /*1ee0*/  IMAD.MOV.U32 R8, RZ, RZ, RZ ;  /* 0x000000ffff087224 */ /* 0x000fd400078e00ff */
[----:B0-----:R-:W-:Y:S05]  /*1ef0*/  @!P0 BRA `(.L_x_43) ;  /* 0x0000000000908947 */ /* 0x001fea0003800000 */
[----:B------:R-:W0:Y:S01]  /*1f00*/  LDC R16, c[0x0][0x3b0] ;  /* 0x0000ec00ff107b82 */ /* 0x000e220000000800 */
[----:B------:R-:W-:Y:S01]  /*1f10*/  MOV R15, RZ ;  /* 0x000000ff000f7202 */ /* 0x000fe20000000f00 */
[----:B------:R-:W-:-:S07]  /*1f20*/  IMAD.MOV.U32 R17, RZ, RZ, RZ ;  /* 0x000000ffff117224 */ /* 0x000fce00078e00ff */
.L_x_44:
[C---:B0-----:R-:W-:Y:S02]  /*1f30*/  IMAD R5, R17.reuse, R16, R13 ;  /* 0x0000001011057224 */ /* 0x041fe400078e020d */
[----:B------:R-:W-:Y:S02]  /*1f40*/  IMAD R4, R20, 0x20, R17 ;  /* 0x0000002014047824 */ /* 0x000fe400078e0211 */
[----:B------:R-:W-:Y:S01]  /*1f50*/  VIADD R17, R17, 0x8 ;  /* 0x0000000811117836 */ /* 0x000fe20000000000 */
[----:B------:R-:W-:Y:S02]  /*1f60*/  LEA R9, R5, UR18, 0x2 ;  /* 0x0000001205097c11 */ /* 0x000fe4000f8e10ff */
[----:B------:R-:W-:Y:S02]  /*1f70*/  LEA R25, R4, UR8, 0x2 ;  /* 0x0000000804197c11 */ /* 0x000fe4000f8e10ff */
[----:B------:R-:W-:Y:S01]  /*1f80*/  ISETP.NE.AND P0, PT, R17, R14, PT ;  /* 0x0000000e1100720c */ /* 0x000fe20003f05270 */
[----:B------:R-:W-:Y:S01]  /*1f90*/  LDS R24, [R9] ;  /* 0x0000000009187984 */ /* 0x000fe20000000800 */
[----:B------:R-:W-:-:S03]  /*1fa0*/  IMAD R27, R16, 0x4, R9 ;  /* 0x00000004101b7824 */ /* 0x000fc600078e0209 */
[----:B------:R-:W0:Y:S02]  /*1fb0*/  LDS.128 R4, [R25+0x1200] ;  /* 0x0012000019047984 */ /* 0x000e240000000c00 */
[C---:B------:R-:W-:Y:S02]  /*1fc0*/  LEA R23, R16.reuse, R27, 0x2 ;  /* 0x0000001b10177211 */ /* 0x040fe400078e10ff */
[----:B------:R1:W2:Y:S03]  /*1fd0*/  LDS R22, [R27] ;  /* 0x000000001b167984 */ /* 0x0002a60000000800 */
[C---:B------:R-:W-:Y:S01]  /*1fe0*/  IMAD R29, R16.reuse, 0x4, R23 ;  /* 0x00000004101d7824 */ /* 0x040fe200078e0217 */
[----:B------:R-:W-:Y:S03]  /*1ff0*/  LDS.128 R8, [R25+0x1210] ;  /* 0x0012100019087984 */ /* 0x000fe60000000c00 */
[C---:B------:R-:W-:Y:S01]  /*2000*/  IMAD R28, R16.reuse, 0x4, R29 ;  /* 0x00000004101c7824 */ /* 0x040fe200078e021d */
[----:B------:R-:W3:Y:S03]  /*2010*/  LDS R23, [R23] ;  /* 0x0000000017177984 */ /* 0x000ee60000000800 */
[----:B-1----:R-:W-:Y:S01]  /*2020*/  IMAD R27, R16, 0x4, R28 ;  /* 0x00000004101b7824 */ /* 0x002fe200078e021c */
[----:B------:R-:W1:Y:S04]  /*2030*/  LDS R18, [R29] ;  /* 0x000000001d127984 */ /* 0x000e680000000800 */
[----:B------:R-:W4:Y:S01]  /*2040*/  LDS R19, [R28] ;  /* 0x000000001c137984 */ /* 0x000f220000000800 */
[----:B0-----:R-:W-:Y:S01]  /*2050*/  FFMA R26, R4, R24, R15 ;  /* 0x00000018041a7223 */ /* 0x001fe2000000000f */
[----:B------:R-:W-:-:S02]  /*2060*/  LEA R15, R16, R27, 0x2 ;  /* 0x0000001b100f7211 */ /* 0x000fc400078e10ff */
[----:B------:R-:W0:Y:S01]  /*2070*/  LDS R24, [R27] ;  /* 0x000000001b187984 */ /* 0x000e220000000800 */
[----:B--2---:R-:W-:Y:S02]  /*2080*/  FFMA R5, R5, R22, R26 ;  /* 0x0000001605057223 */ /* 0x004fe4000000001a */
[----:B------:R-:W-:Y:S02]  /*2090*/  IMAD R4, R16, 0x4, R15 ;  /* 0x0000000410047824 */ /* 0x000fe400078e020f */
[----:B------:R-:W2:Y:S04]  /*20a0*/  LDS R15, [R15] ;  /* 0x000000000f0f7984 */ /* 0x000ea80000000800 */
[----:B------:R-:W5:Y:S01]  /*20b0*/  LDS R4, [R4] ;  /* 0x0000000004047984 */ /* 0x000f620000000800 */
[----:B---3--:R-:W-:-:S04]  /*20c0*/  FFMA R6, R6, R23, R5 ;  /* 0x0000001706067223 */ /* 0x008fc80000000005 */
[----:B-1----:R-:W-:-:S04]  /*20d0*/  FFMA R7, R7, R18, R6 ;  /* 0x0000001207077223 */ /* 0x002fc80000000006 */
[----:B----4-:R-:W-:-:S04]  /*20e0*/  FFMA R8, R8, R19, R7 ;  /* 0x0000001308087223 */ /* 0x010fc80000000007 */
[----:B0-----:R-:W-:-:S04]  /*20f0*/  FFMA R9, R9, R24, R8 ;  /* 0x0000001809097223 */ /* 0x001fc80000000008 */
[----:B--2---:R-:W-:-:S04]  /*2100*/  FFMA R10, R10, R15, R9 ;  /* 0x0000000f0a0a7223 */ /* 0x004fc80000000009 */
[----:B-----5:R-:W-:Y:S01]  /*2110*/  FFMA R15, R11, R4, R10 ;  /* 0x000000040b0f7223 */ /* 0x020fe2000000000a */
[----:B------:R-:W-:Y:S06]  /*2120*/  @P0 BRA `(.L_x_44) ;  /* 0xfffffffc00800947 */ /* 0x000fec000383ffff */
[----:B------:R-:W-:-:S07]  /*2130*/  IMAD.MOV.U32 R8, RZ, RZ, R14 ;  /* 0x000000ffff087224 */ /* 0x000fce00078e000e */
.L_x_43:
[----:B------:R-:W-:-:S04]  /*2140*/  LOP3.LUT R4, R0, 0x7, RZ, 0xc0, !PT ;  /* 0x0000000700047812 */ /* 0x000fc800078ec0ff */
[----:B------:R-:W-:-:S13]  /*2150*/  ISETP.NE.AND P0, PT, R4, RZ, PT ;  /* 0x000000ff0400720c */ /* 0x000fda0003f05270 */
[----:B------:R-:W-:Y:S05]  /*2160*/  @!P0 BRA `(.L_x_45) ;  /* 0x0000000000c08947 */ /* 0x000fea0003800000 */
[----:B------:R-:W-:Y:S02]  /*2170*/  IADD3 R4, PT, PT, R4, -0x1, RZ ;  /* 0xffffffff04047810 */ /* 0x000fe40007ffe0ff */
[----:B------:R-:W-:Y:S02]  /*2180*/  ISETP.NE.AND P2, PT, R2, RZ, PT ;  /* 0x000000ff0200720c */ /* 0x000fe40003f45270 */
[----:B------:R-:W-:-:S13]  /*2190*/  ISETP.GE.U32.AND P0, PT, R4, 0x3, PT ;  /* 0x000000030400780c */ /* 0x000fda0003f06070 */
[----:B------:R-:W-:Y:S05]  /*21a0*/  @!P0 BRA `(.L_x_46) ;  /* 0x00000000004c8947 */ /* 0x000fea0003800000 */
[----:B------:R-:W0:Y:S01]  /*21b0*/  LDC R17, c[0x0][0x3b0] ;  /* 0x0000ec00ff117b82 */ /* 0x000e220000000800 */
[----:B------:R-:W-:-:S05]  /*21c0*/  IMAD R4, R20, 0x20, R8 ;  /* 0x0000002014047824 */ /* 0x000fca00078e0208 */
[----:B------:R-:W-:-:S05]  /*21d0*/  LEA R9, R4, UR8, 0x2 ;  /* 0x0000000804097c11 */ /* 0x000fca000f8e10ff */
[----:B------:R-:W-:Y:S01]  /*21e0*/  LDS.64 R6, [R9+0x1208] ;  /* 0x0012080009067984 */ /* 0x000fe20000000a00 */
[C---:B0-----:R-:W-:Y:S02]  /*21f0*/  IMAD R5, R8.reuse, R17, R13 ;  /* 0x0000001108057224 */ /* 0x041fe400078e020d */
[----:B------:R-:W-:-:S03]  /*2200*/  VIADD R8, R8, 0x4 ;  /* 0x0000000408087836 */ /* 0x000fc60000000000 */
[----:B------:R-:W-:Y:S02]  /*2210*/  LEA R10, R5, UR18, 0x2 ;  /* 0x00000012050a7c11 */ /* 0x000fe4000f8e10ff */
[----:B------:R-:W-:Y:S03]  /*2220*/  LDS.64 R4, [R9+0x1200] ;  /* 0x0012000009047984 */ /* 0x000fe60000000a00 */
[C---:B------:R-:W-:Y:S02]  /*2230*/  IMAD R11, R17.reuse, 0x4, R10 ;  /* 0x00000004110b7824 */ /* 0x040fe400078e020a */
[----:B------:R-:W0:Y:S02]  /*2240*/  LDS R10, [R10] ;  /* 0x000000000a0a7984 */ /* 0x000e240000000800 */
[C---:B------:R-:W-:Y:S02]  /*2250*/  IMAD R16, R17.reuse, 0x4, R11 ;  /* 0x0000000411107824 */ /* 0x040fe400078e020b */
[----:B------:R-:W1:Y:S03]  /*2260*/  LDS R11, [R11] ;  /* 0x000000000b0b7984 */ /* 0x000e660000000800 */
[----:B------:R-:W-:-:S02]  /*2270*/  LEA R17, R17, R16, 0x2 ;  /* 0x0000001011117211 */ /* 0x000fc400078e10ff */
[----:B------:R-:W2:Y:S04]  /*2280*/  LDS R16, [R16] ;  /* 0x0000000010107984 */ /* 0x000ea80000000800 */
[----:B------:R-:W3:Y:S01]  /*2290*/  LDS R17, [R17] ;  /* 0x0000000011117984 */ /* 0x000ee20000000800 */
[----:B0-----:R-:W-:-:S04]  /*22a0*/  FFMA R4, R4, R10, R15 ;  /* 0x0000000a04047223 */ /* 0x001fc8000000000f */
[----:B-1----:R-:W-:-:S04]  /*22b0*/  FFMA R5, R11, R5, R4 ;  /* 0x000000050b057223 */ /* 0x002fc80000000004 */
[----:B--2---:R-:W-:-:S04]  /*22c0*/  FFMA R6, R6, R16, R5 ;  /* 0x0000001006067223 */ /* 0x004fc80000000005 */
[----:B---3--:R-:W-:-:S07]  /*22d0*/  FFMA R15, R17, R7, R6 ;  /* 0x00000007110f7223 */ /* 0x008fce0000000006 */
.L_x_46:
[----:B------:R-:W-:Y:S05]  /*22e0*/  @!P2 BRA `(.L_x_45) ;  /* 0x000000000060a947 */ /* 0x000fea0003800000 */
[----:B------:R-:W-:Y:S02]  /*22f0*/  ISETP.NE.AND P2, PT, R2, 0x1, PT ;  /* 0x000000010200780c */ /* 0x000fe40003f45270 */
[----:B------:R-:W-:-:S11]  /*2300*/  LOP3.LUT P0, RZ, R0, 0x1, RZ, 0xc0, !PT ;  /* 0x0000000100ff7812 */ /* 0x000fd6000780c0ff */
[----:B------:R-:W-:Y:S05]  /*2310*/  @!P2 BRA `(.L_x_47) ;  /* 0x000000000030a947 */ /* 0x000fea0003800000 */
[----:B------:R-:W0:Y:S01]  /*2320*/  LDC R6, c[0x0][0x3b0] ;  /* 0x0000ec00ff067b82 */ /* 0x000e220000000800 */
[----:B------:R-:W-:-:S05]  /*2330*/  IMAD R4, R20, 0x20, R8 ;  /* 0x0000002014047824 */ /* 0x000fca00078e0208 */
[----:B------:R-:W-:Y:S01]  /*2340*/  LEA R4, R4, UR8, 0x2 ;  /* 0x0000000804047c11 */ /* 0x000fe2000f8e10ff */
[C---:B0-----:R-:W-:Y:S01]  /*2350*/  IMAD R5, R8.reuse, R6, R13 ;  /* 0x0000000608057224 */ /* 0x041fe200078e020d */
[----:B------:R-:W-:-:S04]  /*2360*/  IADD3 R8, PT, PT, R8, 0x2, RZ ;  /* 0x0000000208087810 */ /* 0x000fc80007ffe0ff */
[----:B------:R-:W-:Y:S02]  /*2370*/  LEA R7, R5, UR18, 0x2 ;  /* 0x0000001205077c11 */ /* 0x000fe4000f8e10ff */
[----:B------:R-:W-:Y:S03]  /*2380*/  LDS.64 R4, [R4+0x1200] ;  /* 0x0012000004047984 */ /* 0x000fe60000000a00 */
[----:B------:R-:W-:Y:S02]  /*2390*/  IMAD R9, R6, 0x4, R7 ;  /* 0x0000000406097824 */ /* 0x000fe400078e0207 */
[----:B------:R-:W0:Y:S04]  /*23a0*/  LDS R7, [R7] ;  /* 0x0000000007077984 */ /* 0x000e280000000800 */
[----:B------:R-:W1:Y:S01]  /*23b0*/  LDS R9, [R9] ;  /* 0x0000000009097984 */ /* 0x000e620000000800 */
[----:B0-----:R-:W-:-:S04]  /*23c0*/  FFMA R6, R4, R7, R15 ;  /* 0x0000000704067223 */ /* 0x001fc8000000000f */
[----:B-1----:R-:W-:-:S07]  /*23d0*/  FFMA R15, R9, R5, R6 ;  /* 0x00000005090f7223 */ /* 0x002fce0000000006 */
.L_x_47:
[----:B------:R-:W-:Y:S05]  /*23e0*/  @!P0 BRA `(.L_x_45) ;  /* 0x0000000000208947 */ /* 0x000fea0003800000 */
[----:B------:R-:W0:Y:S01]  /*23f0*/  LDCU UR5, c[0x0][0x3b0] ;  /* 0x00007600ff0577ac */ /* 0x000e220008000800 */
[----:B------:R-:W-:-:S05]  /*2400*/  IMAD R4, R20, 0x20, R8 ;  /* 0x0000002014047824 */ /* 0x000fca00078e0208 */
[----:B------:R-:W-:-:S06]  /*2410*/  LEA R4, R4, UR8, 0x2 ;  /* 0x0000000804047c11 */ /* 0x000fcc000f8e10ff */
[----:B------:R-:W-:Y:S01]  /*2420*/  LDS R4, [R4+0x1200] ;  /* 0x0012000004047984 */ /* 0x000fe20000000800 */
[----:B0-----:R-:W-:-:S05]  /*2430*/  IMAD R5, R8, UR5, R13 ;  /* 0x0000000508057c24 */ /* 0x001fca000f8e020d */
[----:B------:R-:W-:-:S06]  /*2440*/  LEA R5, R5, UR18, 0x2 ;  /* 0x0000001205057c11 */ /* 0x000fcc000f8e10ff */
[----:B------:R-:W0:Y:S02]  /*2450*/  LDS R5, [R5] ;  /* 0x0000000005057984 */ /* 0x000e240000000800 */
[----:B0-----:R-:W-:-:S07]  /*2460*/  FFMA R15, R4, R5, R15 ;  /* 0x00000005040f7223 */ /* 0x001fce000000000f */
.L_x_45:
[----:B------:R-:W0:Y:S01]  /*2470*/  S2UR UR13, SR_CgaCtaId ;  /* 0x00000000000d79c3 */ /* 0x000e220000008800 */
[----:B------:R-:W1:Y:S01]  /*2480*/  LDCU UR22, c[0x0][0x3b0] ;  /* 0x00007600ff1677ac */ /* 0x000e620008000800 */
[----:B------:R-:W-:Y:S01]  /*2490*/  UMOV UR5, 0x400 ;  /* 0x0000040000057882 */ /* 0x000fe20000000000 */
[----:B-1----:R-:W-:Y:S02]  /*24a0*/  IMAD R4, R20, UR22, R13 ;  /* 0x0000001614047c24 */ /* 0x002fe4000f8e020d */
[----:B------:R-:W-:Y:S01]  /*24b0*/  VIADD R13, R13, 0x8 ;  /* 0x000000080d0d7836 */ /* 0x000fe20000000000 */
[----:B0-----:R-:W-:-:S04]  /*24c0*/  ULEA UR5, UR13, UR5, 0x18 ;  /* 0x000000050d057291 */ /* 0x001fc8000f8ec0ff */
[----:B------:R-:W-:Y:S02]  /*24d0*/  ISETP.GE.AND P0, PT, R13, UR22, PT ;  /* 0x000000160d007c0c */ /* 0x000fe4000bf06270 */
[----:B------:R-:W-:-:S05]  /*24e0*/  LEA R4, R4, UR5, 0x2 ;  /* 0x0000000504047c11 */ /* 0x000fca000f8e10ff */
[----:B------:R-:W0:Y:S02]  /*24f0*/  LDS R5, [R4] ;  /* 0x0000000004057984 */ /* 0x000e240000000800 */
[----:B0-----:R-:W-:-:S05]  /*2500*/  FFMA R5, R12, R5, R15 ;  /* 0x000000050c057223 */ /* 0x001fca000000000f */
[----:B------:R0:W-:Y:S01]  /*2510*/  STS [R4], R5 ;  /* 0x0000000504007388 */ /* 0x0001e20000000800 */
[----:B------:R-:W-:Y:S05]  /*2520*/  @!P0 BRA `(.L_x_48) ;  /* 0xfffffff800648947 */ /* 0x000fea000383ffff */
[----:B------:R-:W-:Y:S05]  /*2530*/  BSYNC.RECONVERGENT B1 ;  /* 0x0000000000017941 */ /* 0x000fea0003800200 */
.L_x_42:
[----:B------:R-:W-:Y:S05]  /*2540*/  BRA `(.L_x_40) ;  /* 0x0000000000cc7947 */ /* 0x000fea0003800000 */
.L_x_41:
[----:B------:R-:W0:Y:S01]  /*2550*/  S2R R0, SR_TID.X ;  /* 0x0000000000007919 */ /* 0x000e220000002100 */
[----:B------:R-:W-:Y:S01]  /*2560*/  BSSY.RECONVERGENT B1, `(.L_x_49) ;  /* 0x000001c000017945 */ /* 0x000fe20003800200 */
[----:B0-----:R-:W-:-:S04]  /*2570*/  LOP3.LUT R4, R0, 0x7, RZ, 0xc0, !PT ;  /* 0x0000000700047812 */ /* 0x001fc800078ec0ff */
[----:B------:R-:W-:-:S04]  /*2580*/  IADD3 R0, PT, PT, -R4, UR19, RZ ;  /* 0x0000001304007c10 */ /* 0x000fc8000fffe1ff */
[C---:B------:R-:W-:Y:S02]  /*2590*/  LOP3.LUT R6, R0.reuse, 0x18, RZ, 0xc0, !PT ;  /* 0x0000001800067812 */ /* 0x040fe400078ec0ff */
[----:B------:R-:W-:Y:S01]  /*25a0*/  ISETP.GE.U32.AND P0, PT, R0, 0x18, PT ;  /* 0x000000180000780c */ /* 0x000fe20003f06070 */
[----:B------:R-:W-:Y:S01]  /*25b0*/  IMAD.MOV.U32 R0, RZ, RZ, R4 ;  /* 0x000000ffff007224 */ /* 0x000fe200078e0004 */
[----:B------:R-:W-:-:S13]  /*25c0*/  ISETP.NE.AND P2, PT, R6, 0x18, PT ;  /* 0x000000180600780c */ /* 0x000fda0003f45270 */
[----:B------:R-:W-:Y:S05]  /*25d0*/  @!P2 BRA `(.L_x_50) ;  /* 0x000000000050a947 */ /* 0x000fea0003800000 */
[----:B------:R-:W0:Y:S01]  /*25e0*/  S2UR UR13, SR_CgaCtaId ;  /* 0x00000000000d79c3 */ /* 0x000e220000008800 */
[----:B------:R-:W-:Y:S01]  /*25f0*/  UMOV UR5, 0x400 ;  /* 0x0000040000057882 */ /* 0x000fe20000000000 */
[----:B------:R-:W-:Y:S01]  /*2600*/  IMAD R0, R20, R11, R4 ;  /* 0x0000000b14007224 */ /* 0x000fe200078e0204 */
[----:B------:R-:W-:Y:S01]  /*2610*/  ISETP.NE.AND P2, PT, R6, RZ, PT ;  /* 0x000000ff0600720c */ /* 0x000fe20003f45270 */
[----:B0-----:R-:W-:-:S06]  /*2620*/  ULEA UR5, UR13, UR5, 0x18 ;  /* 0x000000050d057291 */ /* 0x001fcc000f8ec0ff */
[----:B------:R-:W-:Y:S02]  /*2630*/  LEA R2, R0, UR5, 0x2 ;  /* 0x0000000500027c11 */ /* 0x000fe4000f8e10ff */
[----:B------:R-:W-:-:S03]  /*2640*/  LOP3.LUT R0, R4, 0x8, RZ, 0xfc, !PT ;  /* 0x0000000804007812 */ /* 0x000fc600078efcff */
[----:B------:R-:W0:Y:S02]  /*2650*/  LDS R5, [R2] ;  /* 0x0000000002057984 */ /* 0x000e240000000800 */
[----:B0-----:R-:W-:-:S05]  /*2660*/  FFMA R5, R12, R5, RZ ;  /* 0x000000050c057223 */ /* 0x001fca00000000ff */
[----:B------:R0:W-:Y:S01]  /*2670*/  STS [R2], R5 ;  /* 0x0000000502007388 */ /* 0x0001e20000000800 */
[----:B------:R-:W-:Y:S05]  /*2680*/  @!P2 BRA `(.L_x_50) ;  /* 0x000000000024a947 */ /* 0x000fea0003800000 */
[----:B------:R-:W-:Y:S01]  /*2690*/  ISETP.NE.AND P2, PT, R6, 0x8, PT ;  /* 0x000000080600780c */ /* 0x000fe20003f45270 */
[----:B------:R-:W1:Y:S01]  /*26a0*/  LDS R7, [R2+0x20] ;  /* 0x0000200002077984 */ /* 0x000e620000000800 */
[----:B------:R-:W-:-:S11]  /*26b0*/  LOP3.LUT R0, R4, 0x10, RZ, 0xfc, !PT ;  /* 0x0000001004007812 */ /* 0x000fd600078efcff */
[----:B0-----:R-:W0:Y:S01]  /*26c0*/  @P2 LDS R5, [R2+0x40] ;  /* 0x0000400002052984 */ /* 0x001e220000000800 */
[----:B------:R-:W-:Y:S01]  /*26d0*/  @P2 LOP3.LUT R0, R4, 0x18, RZ, 0xfc, !PT ;  /* 0x0000001804002812 */ /* 0x000fe200078efcff */
[----:B-1----:R-:W-:-:S05]  /*26e0*/  FFMA R7, R12, R7, RZ ;  /* 0x000000070c077223 */ /* 0x002fca00000000ff */
[----:B------:R1:W-:Y:S01]  /*26f0*/  STS [R2+0x20], R7 ;  /* 0x0000200702007388 */ /* 0x0003e20000000800 */
[----:B0-----:R-:W-:-:S05]  /*2700*/  @P2 FFMA R5, R12, R5, RZ ;  /* 0x000000050c052223 */ /* 0x001fca00000000ff */
[----:B------:R1:W-:Y:S02]  /*2710*/  @P2 STS [R2+0x40], R5 ;  /* 0x0000400502002388 */ /* 0x0003e40000000800 */
.L_x_50:
[----:B------:R-:W-:Y:S05]  /*2720*/  BSYNC.RECONVERGENT B1 ;  /* 0x0000000000017941 */ /* 0x000fea0003800200 */
.L_x_49:
[----:B------:R-:W-:Y:S05]  /*2730*/  @!P0 BRA `(.L_x_40) ;  /* 0x0000000000508947 */ /* 0x000fea0003800000 */
[----:B01----:R-:W0:Y:S01]  /*2740*/  S2R R5, SR_CgaCtaId ;  /* 0x0000000000057919 */ /* 0x003e220000008800 */
[----:B------:R-:W-:-:S04]  /*2750*/  MOV R2, 0x400 ;  /* 0x0000040000027802 */ /* 0x000fc80000000f00 */
[----:B0-----:R-:W-:-:S07]  /*2760*/  LEA R15, R5, R2, 0x18 ;  /* 0x00000002050f7211 */ /* 0x001fce00078ec0ff */
.L_x_51:
[----:B----4-:R-:W-:Y:S02]  /*2770*/  IMAD R2, R20, R11, R0 ;  /* 0x0000000b14027224 */ /* 0x010fe400078e0200 */
[----:B------:R-:W-:-:S03]  /*2780*/  VIADD R0, R0, 0x20 ;  /* 0x0000002000007836 */ /* 0x000fc60000000000 */
[----:B------:R-:W-:Y:S02]  /*2790*/  LEA R2, R2, R15, 0x2 ;  /* 0x0000000f02027211 */ /* 0x000fe400078e10ff */
[----:B------:R-:W-:-:S03]  /*27a0*/  ISETP.GE.AND P0, PT, R0, R11, PT ;  /* 0x0000000b0000720c */ /* 0x000fc60003f06270 */
[----:B------:R-:W0:Y:S04]  /*27b0*/  LDS R13, [R2] ;  /* 0x00000000020d7984 */ /* 0x000e280000000800 */
[----:B------:R-:W1:Y:S04]  /*27c0*/  LDS R5, [R2+0x20] ;  /* 0x0000200002057984 */ /* 0x000e680000000800 */
[----:B------:R-:W2:Y:S04]  /*27d0*/  LDS R7, [R2+0x40] ;  /* 0x0000400002077984 */ /* 0x000ea80000000800 */
[----:B------:R-:W3:Y:S01]  /*27e0*/  LDS R9, [R2+0x60] ;  /* 0x0000600002097984 */ /* 0x000ee20000000800 */
[C---:B0-----:R-:W-:Y:S01]  /*27f0*/  FFMA R13, R12.reuse, R13, RZ ;  /* 0x0000000d0c0d7223 */ /* 0x041fe200000000ff */
[----:B-1----:R-:W-:-:S04]  /*2800*/  FFMA R5, R12, R5, RZ ;  /* 0x000000050c057223 */ /* 0x002fc800000000ff */
[----:B------:R4:W-:Y:S01]  /*2810*/  STS [R2], R13 ;  /* 0x0000000d02007388 */ /* 0x0009e20000000800 */
[----:B--2---:R-:W-:-:S03]  /*2820*/  FFMA R7, R12, R7, RZ ;  /* 0x000000070c077223 */ /* 0x004fc600000000ff */
[----:B------:R4:W-:Y:S01]  /*2830*/  STS [R2+0x20], R5 ;  /* 0x0000200502007388 */ /* 0x0009e20000000800 */
[----:B---3--:R-:W-:-:S03]  /*2840*/  FFMA R9, R12, R9, RZ ;  /* 0x000000090c097223 */ /* 0x008fc600000000ff */
[----:B------:R4:W-:Y:S04]  /*2850*/  STS [R2+0x40], R7 ;  /* 0x0000400702007388 */ /* 0x0009e80000000800 */
[----:B------:R4:W-:Y:S01]  /*2860*/  STS [R2+0x60], R9 ;  /* 0x0000600902007388 */ /* 0x0009e20000000800 */
[----:B------:R-:W-:Y:S05]  /*2870*/  @!P0 BRA `(.L_x_51) ;  /* 0xfffffffc00bc8947 */ /* 0x000fea000383ffff */
.L_x_40:
[----:B------:R-:W-:Y:S05]  /*2880*/  BSYNC.RECONVERGENT B0 ;  /* 0x0000000000007941 */ /* 0x000fea0003800200 */
.L_x_39:
[----:B------:R-:W-:Y:S01]  /*2890*/  BAR.SYNC.DEFER_BLOCKING 0x0 ;  /* 0x0000000000007b1d */ /* 0x000fe20000010000 */
[----:B------:R-:W-:-:S05]  /*28a0*/  VIADD R3, R3, 0xffffffe0 ;  /* 0xffffffe003037836 */ /* 0x000fca0000000000 */
[----:B------:R-:W-:Y:S01]  /*28b0*/  UMOV UR5, UR14 ;  /* 0x0000000e00057c82 */ /* 0x000fe20008000000 */
[----:B------:R-:W-:Y:S01]  /*28c0*/  UMOV UR13, UR9 ;  /* 0x00000009000d7c82 */ /* 0x000fe20008000000 */
[----:B------:R-:W-:Y:S05]  /*28d0*/  @P3 BRA `(.L_x_52) ;  /* 0xffffffdc003c3947 */ /* 0x000fea000383ffff */
.L_x_7:
[----:B01--4-:R-:W0:Y:S01]  /*28e0*/  S2R R2, SR_TID.X ;  /* 0x0000000000027919 */ /* 0x013e220000002100 */
[----:B------:R-:W1:Y:S01]  /*28f0*/  LDC R0, c[0x0][0x3a8] ;  /* 0x0000ea00ff007b82 */ /* 0x000e620000000800 */
[----:B------:R-:W-:Y:S01]  /*2900*/  IMAD R5, RZ, RZ, -UR6 ;  /* 0x80000006ff057e24 */ /* 0x000fe2000f8e02ff */
[----:B------:R-:W3:Y:S01]  /*2910*/  LDCU UR8, c[0x0][0x3b0] ;  /* 0x00007600ff0877ac */ /* 0x000ee20008000800 */
[----:B------:R-:W-:Y:S03]  /*2920*/  BSSY.RECONVERGENT B0, `(.L_x_53) ;  /* 0x00000a4000007945 */ /* 0x000fe60003800200 */
[----:B-1----:R-:W-:Y:S02]  /*2930*/  VIADDMNMX.U32 R5, R5, R0, 0x20, PT ;  /* 0x0000002005057446 */ /* 0x002fe40003800000 */
[----:B0-----:R-:W-:-:S04]  /*2940*/  SHF.R.U32.HI R4, RZ, 0x3, R2 ;  /* 0x00000003ff047819 */ /* 0x001fc80000011602 */
[----:B------:R-:W-:-:S13]  /*2950*/  ISETP.GE.U32.AND P0, PT, R4, R5, PT ;  /* 0x000000050400720c */ /* 0x000fda0003f06070 */
[----:B---3--:R-:W-:Y:S05]  /*2960*/  @P0 BRA `(.L_x_54) ;  /* 0x00000008007c0947 */ /* 0x008fea0003800000 */
[----:B--2---:R-:W0:Y:S01]  /*2970*/  LDC R10, c[0x0][0x3b0] ;  /* 0x0000ec00ff0a7b82 */ /* 0x004e220000000800 */
[----:B------:R-:W-:Y:S01]  /*2980*/  LOP3.LUT R7, R2, 0x7, RZ, 0xc0, !PT ;  /* 0x0000000702077812 */ /* 0x000fe200078ec0ff */
[----:B------:R-:W-:Y:S01]  /*2990*/  BSSY.RECONVERGENT B1, `(.L_x_55) ;  /* 0x000007a000017945 */ /* 0x000fe20003800200 */
[----:B------:R-:W-:Y:S02]  /*29a0*/  LEA R6, R4, UR11, 0x2 ;  /* 0x0000000b04067c11 */ /* 0x000fe4000f8e10ff */
[----:B0-----:R-:W-:-:S13]  /*29b0*/  ISETP.GE.AND P0, PT, R7, R10, PT ;  /* 0x0000000a0700720c */ /* 0x001fda0003f06270 */
[----:B------:R-:W-:Y:S05]  /*29c0*/  @P0 BRA `(.L_x_56) ;  /* 0x0000000400d80947 */ /* 0x000fea0003800000 */
[----:B------:R-:W-:Y:S01]  /*29d0*/  LOP3.LUT R8, RZ, R7, RZ, 0x33, !PT ;  /* 0x00000007ff087212 */ /* 0x000fe200078e33ff */
[----:B------:R-:W-:Y:S01]  /*29e0*/  BSSY.RECONVERGENT B2, `(.L_x_57) ;  /* 0x0000025000027945 */ /* 0x000fe20003800200 */
[----:B------:R-:W-:Y:S02]  /*29f0*/  IMAD.MOV.U32 R9, RZ, RZ, R7 ;  /* 0x000000ffff097224 */ /* 0x000fe400078e0007 */
[----:B------:R-:W-:-:S04]  /*2a00*/  IADD3 R8, PT, PT, R8, R10, RZ ;  /* 0x0000000a08087210 */ /* 0x000fc80007ffe0ff */
[----:B------:R-:W-:-:S04]  /*2a10*/  LOP3.LUT R0, R8, 0x18, RZ, 0xc0, !PT ;  /* 0x0000001808007812 */ /* 0x000fc800078ec0ff */
[----:B------:R-:W-:-:S13]  /*2a20*/  ISETP.NE.AND P0, PT, R0, 0x18, PT ;  /* 0x000000180000780c */ /* 0x000fda0003f05270 */
[----:B------:R-:W-:Y:S05]  /*2a30*/  @!P0 BRA `(.L_x_58) ;  /* 0x00000000007c8947 */ /* 0x000fea0003800000 */
[----:B------:R-:W0:Y:S01]  /*2a40*/  S2UR UR5, SR_CgaCtaId ;  /* 0x00000000000579c3 */ /* 0x000e220000008800 */
[----:B------:R-:W-:Y:S01]  /*2a50*/  LEA.HI R0, R8, 0x1, RZ, 0x1d ;  /* 0x0000000108007811 */ /* 0x000fe200078fe8ff */
[----:B------:R-:W-:Y:S01]  /*2a60*/  UMOV UR4, 0x400 ;  /* 0x0000040000047882 */ /* 0x000fe20000000000 */
[----:B------:R-:W-:-:S03]  /*2a70*/  IMAD R10, R4, R10, R7 ;  /* 0x0000000a040a7224 */ /* 0x000fc600078e0207 */
[C---:B------:R-:W-:Y:S01]  /*2a80*/  IMAD.SHL.U32 R3, R0.reuse, 0x8, RZ ;  /* 0x0000000800037824 */ /* 0x040fe200078e00ff */
[----:B------:R-:W-:-:S04]  /*2a90*/  LOP3.LUT R0, R0, 0x3, RZ, 0xc0, !PT ;  /* 0x0000000300007812 */ /* 0x000fc800078ec0ff */
[----:B------:R-:W-:Y:S01]  /*2aa0*/  LOP3.LUT R3, R3, 0x18, RZ, 0xc0, !PT ;  /* 0x0000001803037812 */ /* 0x000fe200078ec0ff */
[----:B------:R-:W-:-:S03]  /*2ab0*/  IMAD.MOV R11, RZ, RZ, -R0 ;  /* 0x000000ffff0b7224 */ /* 0x000fc600078e0a00 */
[----:B------:R-:W-:Y:S01]  /*2ac0*/  LOP3.LUT R9, R3, 0x7, R2, 0xf8, !PT ;  /* 0x0000000703097812 */ /* 0x000fe200078ef802 */
[----:B0-----:R-:W-:-:S06]  /*2ad0*/  ULEA UR4, UR5, UR4, 0x18 ;  /* 0x0000000405047291 */ /* 0x001fcc000f8ec0ff */
[----:B------:R-:W-:-:S07]  /*2ae0*/  LEA R10, R10, UR4, 0x2 ;  /* 0x000000040a0a7c11 */ /* 0x000fce000f8e10ff */
.L_x_61:
[----:B------:R-:W0:Y:S01]  /*2af0*/  LDS R15, [R6] ;  /* 0x00000000060f7984 */ /* 0x000e220000000800 */
[----:B------:R-:W-:Y:S01]  /*2b00*/  IADD3 R11, PT, PT, R11, 0x1, RZ ;  /* 0x000000010b0b7810 */ /* 0x000fe20007ffe0ff */
[----:B------:R-:W-:Y:S02]  /*2b10*/  BSSY.RECONVERGENT B3, `(.L_x_59) ;  /* 0x000000e000037945 */ /* 0x000fe40003800200 */
[----:B------:R-:W1:Y:S01]  /*2b20*/  LDS R0, [R10] ;  /* 0x000000000a007984 */ /* 0x000e620000000800 */
[----:B------:R-:W-:Y:S01]  /*2b30*/  ISETP.NE.AND P2, PT, R11, RZ, PT ;  /* 0x000000ff0b00720c */ /* 0x000fe20003f45270 */
[----:B0-----:R-:W0:Y:S08]  /*2b40*/  MUFU.RCP R3, R15 ;  /* 0x0000000f00037308 */ /* 0x001e300000001000 */
[----:B-1----:R-:W1:Y:S01]  /*2b50*/  FCHK P0, R0, R15 ;  /* 0x0000000f00007302 */ /* 0x002e620000000000 */
[----:B0-----:R-:W-:-:S04]  /*2b60*/  FFMA R12, -R15, R3, 1 ;  /* 0x3f8000000f0c7423 */ /* 0x001fc80000000103 */
[----:B------:R-:W-:-:S04]  /*2b70*/  FFMA R3, R3, R12, R3 ;  /* 0x0000000c03037223 */ /* 0x000fc80000000003 */
[----:B------:R-:W-:-:S04]  /*2b80*/  FFMA R12, R0, R3, RZ ;  /* 0x00000003000c7223 */ /* 0x000fc800000000ff */
[----:B------:R-:W-:-:S04]  /*2b90*/  FFMA R13, -R15, R12, R0 ;  /* 0x0000000c0f0d7223 */ /* 0x000fc80000000100 */
[----:B------:R-:W-:Y:S01]  /*2ba0*/  FFMA R3, R3, R13, R12 ;  /* 0x0000000d03037223 */ /* 0x000fe2000000000c */
[----:B-1----:R-:W-:Y:S06]  /*2bb0*/  @!P0 BRA `(.L_x_60) ;  /* 0x00000000000c8947 */ /* 0x002fec0003800000 */
[----:B------:R-:W-:Y:S01]  /*2bc0*/  IMAD.MOV.U32 R3, RZ, RZ, R15 ;  /* 0x000000ffff037224 */ /* 0x000fe200078e000f */
[----:B------:R-:W-:-:S07]  /*2bd0*/  MOV R12, 0x2bf0 ;  /* 0x00002bf0000c7802 */ /* 0x000fce0000000f00 */
[----:B------:R-:W-:Y:S05]  /*2be0*/  CALL.REL.NOINC `($__internal_2_$__cuda_sm3x_div_rn_noftz_f32_slowpath) ;  /* 0x0000000c009c7944 */ /* 0x000fea0003c00000 */
.L_x_60:
[----:B------:R-:W-:Y:S05]  /*2bf0*/  BSYNC.RECONVERGENT B3 ;  /* 0x0000000000037941 */ /* 0x000fea0003800200 */
.L_x_59:
[----:B------:R0:W-:Y:S02]  /*2c00*/  STS [R10], R3 ;  /* 0x000000030a007388 */ /* 0x0001e40000000800 */
[----:B0-----:R-:W-:Y:S01]  /*2c10*/  VIADD R10, R10, 0x20 ;  /* 0x000000200a0a7836 */ /* 0x001fe20000000000 */
[----:B------:R-:W-:Y:S06]  /*2c20*/  @P2 BRA `(.L_x_61) ;  /* 0xfffffffc00b02947 */ /* 0x000fec000383ffff */
.L_x_58:
[----:B------:R-:W-:Y:S05]  /*2c30*/  BSYNC.RECONVERGENT B2 ;  /* 0x0000000000027941 */ /* 0x000fea0003800200 */
.L_x_57:
[----:B------:R-:W-:-:S13]  /*2c40*/  ISETP.GE.U32.AND P0, PT, R8, 0x18, PT ;  /* 0x000000180800780c */ /* 0x000fda0003f06070 */
[----:B------:R-:W-:Y:S05]  /*2c50*/  @!P0 BRA `(.L_x_56) ;  /* 0x0000000400348947 */ /* 0x000fea0003800000 */
[----:B------:R-:W0:Y:S01]  /*2c60*/  S2UR UR5, SR_CgaCtaId ;  /* 0x00000000000579c3 */ /* 0x000e220000008800 */
[----:B------:R-:W1:Y:S01]  /*2c70*/  LDCU UR7, c[0x0][0x3b0] ;  /* 0x00007600ff0777ac */ /* 0x000e620008000800 */
[----:B------:R-:W-:Y:S01]  /*2c80*/  UMOV UR4, 0x400 ;  /* 0x0000040000047882 */ /* 0x000fe20000000000 */
[----:B-1----:R-:W-:Y:S01]  /*2c90*/  IMAD R0, R4, UR7, R9 ;  /* 0x0000000704007c24 */ /* 0x002fe2000f8e0209 */
[----:B0-----:R-:W-:-:S06]  /*2ca0*/  ULEA UR4, UR5, UR4, 0x18 ;  /* 0x0000000405047291 */ /* 0x001fcc000f8ec0ff */
[----:B------:R-:W-:-:S05]  /*2cb0*/  LEA R0, R0, UR4, 0x2 ;  /* 0x0000000400007c11 */ /* 0x000fca000f8e10ff */
[----:B------:R-:W-:-:S07]  /*2cc0*/  VIADD R8, R0, 0x40 ;  /* 0x0000004000087836 */ /* 0x000fce0000000000 */
.L_x_70:
[----:B------:R-:W0:Y:S01]  /*2cd0*/  LDS R13, [R6] ;  /* 0x00000000060d7984 */ /* 0x000e220000000800 */
[----:B------:R-:W-:Y:S01]  /*2ce0*/  IADD3 R9, PT, PT, R9, 0x20, RZ ;  /* 0x0000002009097810 */ /* 0x000fe20007ffe0ff */
[----:B------:R-:W-:Y:S02]  /*2cf0*/  BSSY.RECONVERGENT B2, `(.L_x_62) ;  /* 0x000000e000027945 */ /* 0x000fe40003800200 */
[----:B------:R-:W1:Y:S01]  /*2d00*/  LDS R0, [R8+-0x40] ;  /* 0xffffc00008007984 */ /* 0x000e620000000800 */
[----:B------:R-:W-:Y:S01]  /*2d10*/  ISETP.GE.AND P2, PT, R9, UR8, PT ;  /* 0x0000000809007c0c */ /* 0x000fe2000bf46270 */
        /* <DEDUP_REMOVED lines=11> */
.L_x_63:
[----:B------:R-:W-:Y:S05]  /*2dd0*/  BSYNC.RECONVERGENT B2 ;  /* 0x0000000000027941 */ /* 0x000fea0003800200 */
.L_x_62:
[----:B------:R-:W-:Y:S01]  /*2de0*/  STS [R8+-0x40], R3 ;  /* 0xffffc00308007388 */ /* 0x000fe20000000800 */
[----:B------:R-:W-:Y:S03]  /*2df0*/  BSSY.RECONVERGENT B2, `(.L_x_64) ;  /* 0x000000f000027945 */ /* 0x000fe60003800200 */
[----:B------:R-:W0:Y:S04]  /*2e00*/  LDS R13, [R6] ;  /* 0x00000000060d7984 */ /* 0x000e280000000800 */
[----:B------:R-:W1:Y:S01]  /*2e10*/  LDS R0, [R8+-0x20] ;  /* 0xffffe00008007984 */ /* 0x000e620000000800 */
        /* <DEDUP_REMOVED lines=11> */
[----:B------:R-:W-:-:S07]  /*2ed0*/  IMAD.MOV.U32 R11, RZ, RZ, R3 ;  /* 0x000000ffff0b7224 */ /* 0x000fce00078e0003 */
.L_x_65:
[----:B------:R-:W-:Y:S05]  /*2ee0*/  BSYNC.RECONVERGENT B2 ;  /* 0x0000000000027941 */ /* 0x000fea0003800200 */
.L_x_64:
[----:B------:R-:W-:Y:S01]  /*2ef0*/  STS [R8+-0x20], R11 ;  /* 0xffffe00b08007388 */ /* 0x000fe20000000800 */
[----:B------:R-:W-:Y:S03]  /*2f00*/  BSSY.RECONVERGENT B2, `(.L_x_66) ;  /* 0x000000e000027945 */ /* 0x000fe60003800200 */
[----:B------:R-:W0:Y:S04]  /*2f10*/  LDS R13, [R6] ;  /* 0x00000000060d7984 */ /* 0x000e280000000800 */
[----:B------:R-:W1:Y:S01]  /*2f20*/  LDS R0, [R8] ;  /* 0x0000000008007984 */ /* 0x000e620000000800 */
        /* <DEDUP_REMOVED lines=8> */
[----:B------:R-:W-:Y:S02]  /*2fb0*/  MOV R3, R13 ;  /* 0x0000000d00037202 */ /* 0x000fe40000000f00 */
[----:B------:R-:W-:-:S07]  /*2fc0*/  MOV R12, 0x2fe0 ;  /* 0x00002fe0000c7802 */ /* 0x000fce0000000f00 */
[----:B------:R-:W-:Y:S05]  /*2fd0*/  CALL.REL.NOINC `($__internal_2_$__cuda_sm3x_div_rn_noftz_f32_slowpath) ;  /* 0x0000000800a07944 */ /* 0x000fea0003c00000 */
.L_x_67:
[----:B------:R-:W-:Y:S05]  /*2fe0*/  BSYNC.RECONVERGENT B2 ;  /* 0x0000000000027941 */ /* 0x000fea0003800200 */
.L_x_66:
[----:B------:R-:W-:Y:S01]  /*2ff0*/  STS [R8], R3 ;  /* 0x0000000308007388 */ /* 0x000fe20000000800 */
[----:B------:R-:W-:Y:S03]  /*3000*/  BSSY.RECONVERGENT B2, `(.L_x_68) ;  /* 0x000000f000027945 */ /* 0x000fe60003800200 */
[----:B------:R-:W0:Y:S04]  /*3010*/  LDS R13, [R6] ;  /* 0x00000000060d7984 */ /* 0x000e280000000800 */
[----:B------:R-:W1:Y:S01]  /*3020*/  LDS R0, [R8+0x20] ;  /* 0x0000200008007984 */ /* 0x000e620000000800 */
        /* <DEDUP_REMOVED lines=12> */
.L_x_69:
[----:B------:R-:W-:Y:S05]  /*30f0*/  BSYNC.RECONVERGENT B2 ;  /* 0x0000000000027941 */ /* 0x000fea0003800200 */
.L_x_68:
[----:B------:R0:W-:Y:S02]  /*3100*/  STS [R8+0x20], R11 ;  /* 0x0000200b08007388 */ /* 0x0001e40000000800 */
[----:B0-----:R-:W-:Y:S01]  /*3110*/  VIADD R8, R8, 0x80 ;  /* 0x0000008008087836 */ /* 0x001fe20000000000 */
[----:B------:R-:W-:Y:S06]  /*3120*/  @!P2 BRA `(.L_x_70) ;  /* 0xfffffff800e8a947 */ /* 0x000fec000383ffff */
.L_x_56:
[----:B------:R-:W-:Y:S05]  /*3130*/  BSYNC.RECONVERGENT B1 ;  /* 0x0000000000017941 */ /* 0x000fea0003800200 */
.L_x_55:
[----:B------:R-:W-:-:S13]  /*3140*/  ISETP.NE.AND P0, PT, R7, RZ, PT ;  /* 0x000000ff0700720c */ /* 0x000fda0003f05270 */
[----:B------:R-:W-:Y:S05]  /*3150*/  @P0 BRA `(.L_x_54) ;  /* 0x0000000000800947 */ /* 0x000fea0003800000 */
[----:B------:R-:W0:Y:S01]  /*3160*/  LDS R3, [R6] ;  /* 0x0000000006037984 */ /* 0x000e220000000800 */
[----:B------:R-:W-:Y:S01]  /*3170*/  IMAD.MOV.U32 R10, RZ, RZ, 0x3e055027 ;  /* 0x3e055027ff0a7424 */ /* 0x000fe200078e00ff */
[----:B0-----:R-:W-:-:S04]  /*3180*/  FSETP.GEU.AND P0, PT, R3, 1.175494350822287508e-38, PT ;  /* 0x008000000300780b */ /* 0x001fc80003f0e000 */
[----:B------:R-:W-:-:S09]  /*3190*/  FSEL R6, RZ, -23, P0 ;  /* 0xc1b80000ff067808 */ /* 0x000fd20000000000 */
[----:B------:R-:W-:-:S05]  /*31a0*/  @!P0 FMUL R3, R3, 8388608 ;  /* 0x4b00000003038820 */ /* 0x000fca0000400000 */
[C---:B------:R-:W-:Y:S02]  /*31b0*/  IADD3 R0, PT, PT, R3.reuse, -0x3f2aaaab, RZ ;  /* 0xc0d5555503007810 */ /* 0x040fe40007ffe0ff */
[----:B------:R-:W-:Y:S02]  /*31c0*/  ISETP.GT.U32.AND P0, PT, R3, 0x7f7fffff, PT ;  /* 0x7f7fffff0300780c */ /* 0x000fe40003f04070 */
[----:B------:R-:W-:-:S04]  /*31d0*/  LOP3.LUT R8, R0, 0xff800000, RZ, 0xc0, !PT ;  /* 0xff80000000087812 */ /* 0x000fc800078ec0ff */
[----:B------:R-:W-:Y:S01]  /*31e0*/  I2FP.F32.S32 R7, R8 ;  /* 0x0000000800077245 */ /* 0x000fe20000201400 */
[----:B------:R-:W-:Y:S02]  /*31f0*/  IMAD.IADD R0, R3, 0x1, -R8 ;  /* 0x0000000103007824 */ /* 0x000fe400078e0a08 */
[----:B------:R-:W-:Y:S02]  /*3200*/  IMAD.MOV.U32 R8, RZ, RZ, 0x7f800000 ;  /* 0x7f800000ff087424 */ /* 0x000fe400078e00ff */
[----:B------:R-:W-:Y:S01]  /*3210*/  FADD R9, R0, -1 ;  /* 0xbf80000000097421 */ /* 0x000fe20000000000 */
[----:B------:R-:W-:Y:S01]  /*3220*/  FFMA R6, R7, 1.1920928955078125e-07, R6 ;  /* 0x3400000007067823 */ /* 0x000fe20000000006 */
[----:B------:R-:W-:Y:S02]  /*3230*/  LEA R7, R4, UR9, 0x2 ;  /* 0x0000000904077c11 */ /* 0x000fe4000f8e10ff */
[----:B------:R-:W-:-:S04]  /*3240*/  FFMA R0, R9, -R10, 0.14084610342979431152 ;  /* 0x3e1039f609007423 */ /* 0x000fc8000000080a */
[----:B------:R-:W-:-:S04]  /*3250*/  FFMA R0, R9, R0, -0.12148627638816833496 ;  /* 0xbdf8cdcc09007423 */ /* 0x000fc80000000000 */
[----:B------:R-:W-:Y:S01]  /*3260*/  FFMA R10, R9, R0, 0.13980610668659210205 ;  /* 0x3e0f2955090a7423 */ /* 0x000fe20000000000 */
[----:B------:R-:W-:-:S03]  /*3270*/  LEA R0, R4, UR10, 0x2 ;  /* 0x0000000a04007c11 */ /* 0x000fc6000f8e10ff */
[----:B------:R-:W-:-:S03]  /*3280*/  FFMA R10, R9, R10, -0.16684235632419586182 ;  /* 0xbe2ad8b9090a7423 */ /* 0x000fc6000000000a */
[----:B------:R-:W0:Y:S01]  /*3290*/  LDS R0, [R0] ;  /* 0x0000000000007984 */ /* 0x000e220000000800 */
[----:B------:R-:W-:-:S04]  /*32a0*/  FFMA R10, R9, R10, 0.20012299716472625732 ;  /* 0x3e4ced0b090a7423 */ /* 0x000fc8000000000a */
[----:B------:R-:W-:-:S04]  /*32b0*/  FFMA R10, R9, R10, -0.24999669194221496582 ;  /* 0xbe7fff22090a7423 */ /* 0x000fc8000000000a */
[----:B------:R-:W-:-:S04]  /*32c0*/  FFMA R10, R9, R10, 0.33333182334899902344 ;  /* 0x3eaaaa78090a7423 */ /* 0x000fc8000000000a */
[----:B------:R-:W-:-:S04]  /*32d0*/  FFMA R10, R9, R10, -0.5 ;  /* 0xbf000000090a7423 */ /* 0x000fc8000000000a */
[----:B------:R-:W-:-:S04]  /*32e0*/  FMUL R10, R9, R10 ;  /* 0x0000000a090a7220 */ /* 0x000fc80000400000 */
[----:B------:R-:W-:-:S04]  /*32f0*/  FFMA R9, R9, R10, R9 ;  /* 0x0000000a09097223 */ /* 0x000fc80000000009 */
[----:B------:R-:W-:Y:S01]  /*3300*/  FFMA R6, R6, 0.69314718246459960938, R9 ;  /* 0x3f31721806067823 */ /* 0x000fe20000000009 */
[C---:B------:R-:W-:Y:S01]  /*3310*/  @P0 FFMA R6, R3.reuse, R8, +INF ;  /* 0x7f80000003060423 */ /* 0x040fe20000000008 */
[----:B------:R-:W-:-:S04]  /*3320*/  FSETP.NEU.AND P0, PT, R3, RZ, PT ;  /* 0x000000ff0300720b */ /* 0x000fc80003f0d000 */
[----:B------:R-:W-:-:S05]  /*3330*/  FSEL R3, R6, -INF , P0 ;  /* 0xff80000006037808 */ /* 0x000fca0000000000 */
[----:B0-----:R-:W-:-:S05]  /*3340*/  FADD R0, R0, R3 ;  /* 0x0000000300007221 */ /* 0x001fca0000000000 */
[----:B------:R0:W-:Y:S02]  /*3350*/  STS [R7], R0 ;  /* 0x0000000007007388 */ /* 0x0001e40000000800 */
.L_x_54:
[----:B------:R-:W-:Y:S05]  /*3360*/  BSYNC.RECONVERGENT B0 ;  /* 0x0000000000007941 */ /* 0x000fea0003800200 */
.L_x_53:
[----:B------:R-:W2:Y:S01]  /*3370*/  LDCU UR4, c[0x0][0x3b0] ;  /* 0x00007600ff0477ac */ /* 0x000ea20008000800 */
[----:B------:R-:W-:Y:S01]  /*3380*/  BSSY.RECONVERGENT B0, `(.L_x_71) ;  /* 0x0000018000007945 */ /* 0x000fe20003800200 */
[----:B------:R-:W-:Y:S01]  /*3390*/  BAR.SYNC.DEFER_BLOCKING 0x0 ;  /* 0x0000000000007b1d */ /* 0x000fe20000010000 */
[----:B------:R-:W-:Y:S01]  /*33a0*/  ISETP.GE.U32.AND P1, PT, R2, R5, PT ;  /* 0x000000050200720c */ /* 0x000fe20003f26070 */
[----:B--2---:R-:W-:-:S05]  /*33b0*/  IMAD R15, R5, UR4, RZ ;  /* 0x00000004050f7c24 */ /* 0x004fca000f8e02ff */
[----:B------:R-:W-:-:S13]  /*33c0*/  ISETP.GE.AND P0, PT, R2, R15, PT ;  /* 0x0000000f0200720c */ /* 0x000fda0003f06270 */
[----:B------:R-:W-:Y:S05]  /*33d0*/  @P0 BRA `(.L_x_72) ;  /* 0x0000000000480947 */ /* 0x000fea0003800000 */
[----:B------:R-:W1:Y:S01]  /*33e0*/  S2R R3, SR_CgaCtaId ;  /* 0x0000000000037919 */ /* 0x000e620000008800 */
[----:B------:R-:W2:Y:S01]  /*33f0*/  LDC R6, c[0x0][0x3b0] ;  /* 0x0000ec00ff067b82 */ /* 0x000ea20000000800 */
[----:B0-----:R-:W-:-:S07]  /*3400*/  MOV R0, 0x400 ;  /* 0x0000040000007802 */ /* 0x001fce0000000f00 */
[----:B------:R-:W0:Y:S08]  /*3410*/  LDC R9, c[0x0][0x360] ;  /* 0x0000d800ff097b82 */ /* 0x000e300000000800 */
[----:B------:R-:W3:Y:S01]  /*3420*/  LDC.64 R4, c[0x0][0x380] ;  /* 0x0000e000ff047b82 */ /* 0x000ee20000000a00 */
[----:B--2---:R-:W-:Y:S01]  /*3430*/  IMAD R13, R6, UR6, RZ ;  /* 0x00000006060d7c24 */ /* 0x004fe2000f8e02ff */
[----:B-1----:R-:W-:-:S02]  /*3440*/  LEA R11, R3, R0, 0x18 ;  /* 0x00000000030b7211 */ /* 0x002fc400078ec0ff */
[----:B------:R-:W-:-:S07]  /*3450*/  MOV R0, R2 ;  /* 0x0000000200007202 */ /* 0x000fce0000000f00 */
.L_x_73:
[----:B-1----:R-:W-:Y:S01]  /*3460*/  IMAD R3, R0, 0x4, R11 ;  /* 0x0000000400037824 */ /* 0x002fe200078e020b */
[----:B------:R-:W-:-:S04]  /*3470*/  IADD3 R7, P0, PT, R13, R0, RZ ;  /* 0x000000000d077210 */ /* 0x000fc80007f1e0ff */
[----:B------:R-:W-:Y:S01]  /*3480*/  LEA.HI.X.SX32 R8, R0, RZ, 0x1, P0 ;  /* 0x000000ff00087211 */ /* 0x000fe200000f0eff */
[----:B------:R-:W1:Y:S01]  /*3490*/  LDS R3, [R3] ;  /* 0x0000000003037984 */ /* 0x000e620000000800 */
[----:B---3--:R-:W-:Y:S01]  /*34a0*/  LEA R6, P0, R7, R4, 0x2 ;  /* 0x0000000407067211 */ /* 0x008fe200078010ff */
[----:B0-----:R-:W-:-:S03]  /*34b0*/  IMAD.IADD R0, R9, 0x1, R0 ;  /* 0x0000000109007824 */ /* 0x001fc600078e0200 */
[----:B------:R-:W-:Y:S02]  /*34c0*/  LEA.HI.X R7, R7, R5, R8, 0x2, P0 ;  /* 0x0000000507077211 */ /* 0x000fe400000f1408 */
[----:B------:R-:W-:-:S03]  /*34d0*/  ISETP.GE.AND P0, PT, R0, R15, PT ;  /* 0x0000000f0000720c */ /* 0x000fc60003f06270 */
[----:B-1----:R1:W-:Y:S10]  /*34e0*/  STG.E desc[UR16][R6.64], R3 ;  /* 0x0000000306007986 */ /* 0x0023f4000c101910 */
[----:B------:R-:W-:Y:S05]  /*34f0*/  @!P0 BRA `(.L_x_73) ;  /* 0xfffffffc00d88947 */ /* 0x000fea000383ffff */
.L_x_72:
[----:B------:R-:W-:Y:S05]  /*3500*/  BSYNC.RECONVERGENT B0 ;  /* 0x0000000000007941 */ /* 0x000fea0003800200 */
.L_x_71:
[----:B------:R-:W-:Y:S05]  /*3510*/  @P1 EXIT ;  /* 0x000000000000194d */ /* 0x000fea0003800000 */
[C---:B0-----:R-:W-:Y:S01]  /*3520*/  LEA R0, R2.reuse, UR9, 0x2 ;  /* 0x0000000902007c11 */ /* 0x041fe2000f8e10ff */
[----:B------:R-:W0:Y:S01]  /*3530*/  LDCU.64 UR4, c[0x0][0x3a0] ;  /* 0x00007400ff0477ac */ /* 0x000e220008000a00 */
[----:B-1----:R-:W-:-:S03]  /*3540*/  IADD3 R3, P0, PT, R2, UR6, RZ ;  /* 0x0000000602037c10 */ /* 0x002fc6000ff1e0ff */
[----:B------:R-:W1:Y:S02]  /*3550*/  LDS R5, [R0] ;  /* 0x0000000000057984 */ /* 0x000e640000000800 */
[----:B------:R-:W-:Y:S01]  /*3560*/  IMAD.X R4, RZ, RZ, RZ, P0 ;  /* 0x000000ffff047224 */ /* 0x000fe200000e06ff */
[----:B0-----:R-:W-:-:S04]  /*3570*/  LEA R2, P0, R3, UR4, 0x2 ;  /* 0x0000000403027c11 */ /* 0x001fc8000f8010ff */
[----:B------:R-:W-:-:S05]  /*3580*/  LEA.HI.X R3, R3, UR5, R4, 0x2, P0 ;  /* 0x0000000503037c11 */ /* 0x000fca00080f1404 */
[----:B-1----:R-:W-:Y:S01]  /*3590*/  STG.E desc[UR16][R2.64], R5 ;  /* 0x0000000502007986 */ /* 0x002fe2000c101910 */
[----:B------:R-:W-:Y:S05]  /*35a0*/  EXIT ;  /* 0x000000000000794d */ /* 0x000fea0003800000 */
        .weak           $__internal_0_$__cuda_sm20_rcp_rn_f32_slowpath
        .type           $__internal_0_$__cuda_sm20_rcp_rn_f32_slowpath,@function
        .size           $__internal_0_$__cuda_sm20_rcp_rn_f32_slowpath,($__internal_1_$__cuda_sm20_sqrt_rn_f32_slowpath - $__internal_0_$__cuda_sm20_rcp_rn_f32_slowpath)
$__internal_0_$__cuda_sm20_rcp_rn_f32_slowpath:
[----:B------:R-:W-:-:S04]  /*35b0*/  SHF.L.U32 R4, R0, 0x1, RZ ;  /* 0x0000000100047819 */ /* 0x000fc800000006ff */
[----:B------:R-:W-:-:S04]  /*35c0*/  SHF.R.U32.HI R9, RZ, 0x18, R4 ;  /* 0x00000018ff097819 */ /* 0x000fc80000011604 */
[----:B------:R-:W-:-:S13]  /*35d0*/  ISETP.NE.U32.AND P0, PT, R9, RZ, PT ;  /* 0x000000ff0900720c */ /* 0x000fda0003f05070 */
[----:B------:R-:W-:Y:S05]  /*35e0*/  @P0 BRA `(.L_x_74) ;  /* 0x00000000002c0947 */ /* 0x000fea0003800000 */
[----:B------:R-:W-:-:S05]  /*35f0*/  IMAD.SHL.U32 R4, R0, 0x2, RZ ;  /* 0x0000000200047824 */ /* 0x000fca00078e00ff */
[----:B------:R-:W-:-:S13]  /*3600*/  ISETP.NE.AND P0, PT, R4, RZ, PT ;  /* 0x000000ff0400720c */ /* 0x000fda0003f05270 */
[----:B------:R0:W1:Y:S01]  /*3610*/  @!P0 MUFU.RCP R4, R0 ;  /* 0x0000000000048308 */ /* 0x0000620000001000 */
[----:B------:R-:W-:Y:S05]  /*3620*/  @!P0 BRA `(.L_x_75) ;  /* 0x0000000000a48947 */ /* 0x000fea0003800000 */
[----:B------:R-:W-:-:S04]  /*3630*/  FFMA R5, R0, 1.84467440737095516160e+19, RZ ;  /* 0x5f80000000057823 */ /* 0x000fc800000000ff */
[----:B0-----:R-:W1:Y:S02]  /*3640*/  MUFU.RCP R0, R5 ;  /* 0x0000000500007308 */ /* 0x001e640000001000 */
[----:B-1----:R-:W-:-:S04]  /*3650*/  FFMA R4, R5, R0, -1 ;  /* 0xbf80000005047423 */ /* 0x002fc80000000000 */
[----:B------:R-:W-:-:S04]  /*3660*/  FADD.FTZ R7, -R4, -RZ ;  /* 0x800000ff04077221 */ /* 0x000fc80000010100 */
[----:B------:R-:W-:-:S04]  /*3670*/  FFMA R0, R0, R7, R0 ;  /* 0x0000000700007223 */ /* 0x000fc80000000000 */
[----:B------:R-:W-:Y:S01]  /*3680*/  FFMA R4, R0, 1.84467440737095516160e+19, RZ ;  /* 0x5f80000000047823 */ /* 0x000fe200000000ff */
[----:B------:R-:W-:Y:S06]  /*3690*/  BRA `(.L_x_75) ;  /* 0x0000000000887947 */ /* 0x000fec0003800000 */
.L_x_74:
[----:B------:R-:W-:-:S05]  /*36a0*/  VIADD R11, R9, 0xffffff03 ;  /* 0xffffff03090b7836 */ /* 0x000fca0000000000 */
[----:B------:R-:W-:-:S13]  /*36b0*/  ISETP.GT.U32.AND P0, PT, R11, 0x1, PT ;  /* 0x000000010b00780c */ /* 0x000fda0003f04070 */
[----:B------:R-:W-:Y:S05]  /*36c0*/  @P0 BRA `(.L_x_76) ;  /* 0x0000000000780947 */ /* 0x000fea0003800000 */
[----:B------:R-:W-:Y:S01]  /*36d0*/  LOP3.LUT R4, R0, 0x7fffff, RZ, 0xc0, !PT ;  /* 0x007fffff00047812 */ /* 0x000fe200078ec0ff */
[----:B------:R-:W-:-:S03]  /*36e0*/  IMAD.MOV.U32 R8, RZ, RZ, 0x3 ;  /* 0x00000003ff087424 */ /* 0x000fc600078e00ff */
[----:B------:R-:W-:Y:S02]  /*36f0*/  LOP3.LUT R4, R4, 0x3f800000, RZ, 0xfc, !PT ;  /* 0x3f80000004047812 */ /* 0x000fe400078efcff */
[----:B------:R-:W-:Y:S02]  /*3700*/  SHF.L.U32 R8, R8, R11, RZ ;  /* 0x0000000b08087219 */ /* 0x000fe400000006ff */
[----:B------:R-:W0:Y:S02]  /*3710*/  MUFU.RCP R5, R4 ;  /* 0x0000000400057308 */ /* 0x000e240000001000 */
[----:B0-----:R-:W-:-:S04]  /*3720*/  FFMA R6, R4, R5, -1 ;  /* 0xbf80000004067423 */ /* 0x001fc80000000005 */
[----:B------:R-:W-:-:S04]  /*3730*/  FADD.FTZ R6, -R6, -RZ ;  /* 0x800000ff06067221 */ /* 0x000fc80000010100 */
[CCC-:B------:R-:W-:Y:S01]  /*3740*/  FFMA.RM R7, R5.reuse, R6.reuse, R5.reuse ;  /* 0x0000000605077223 */ /* 0x1c0fe20000004005 */
[----:B------:R-:W-:-:S04]  /*3750*/  FFMA.RP R6, R5, R6, R5 ;  /* 0x0000000605067223 */ /* 0x000fc80000008005 */
[C---:B------:R-:W-:Y:S02]  /*3760*/  LOP3.LUT R5, R7.reuse, 0x7fffff, RZ, 0xc0, !PT ;  /* 0x007fffff07057812 */ /* 0x040fe400078ec0ff */
[----:B------:R-:W-:Y:S02]  /*3770*/  FSETP.NEU.FTZ.AND P0, PT, R7, R6, PT ;  /* 0x000000060700720b */ /* 0x000fe40003f1d000 */
[----:B------:R-:W-:Y:S02]  /*3780*/  LOP3.LUT R5, R5, 0x800000, RZ, 0xfc, !PT ;  /* 0x0080000005057812 */ /* 0x000fe400078efcff */
[----:B------:R-:W-:Y:S02]  /*3790*/  SEL R6, RZ, 0xffffffff, !P0 ;  /* 0xffffffffff067807 */ /* 0x000fe40004000000 */
[----:B------:R-:W-:Y:S02]  /*37a0*/  LOP3.LUT R8, R8, R5, RZ, 0xc0, !PT ;  /* 0x0000000508087212 */ /* 0x000fe400078ec0ff */
[----:B------:R-:W-:-:S02]  /*37b0*/  IADD3 R6, PT, PT, -R6, RZ, RZ ;  /* 0x000000ff06067210 */ /* 0x000fc40007ffe1ff */
[-C--:B------:R-:W-:Y:S02]  /*37c0*/  SHF.R.U32.HI R8, RZ, R11.reuse, R8 ;  /* 0x0000000bff087219 */ /* 0x080fe40000011608 */
[----:B------:R-:W-:Y:S02]  /*37d0*/  LOP3.LUT P1, RZ, R6, R11, R5, 0xf8, !PT ;  /* 0x0000000b06ff7212 */ /* 0x000fe4000782f805 */
[C---:B------:R-:W-:Y:S02]  /*37e0*/  LOP3.LUT P0, RZ, R8.reuse, 0x1, RZ, 0xc0, !PT ;  /* 0x0000000108ff7812 */ /* 0x040fe4000780c0ff */
[----:B------:R-:W-:-:S04]  /*37f0*/  LOP3.LUT P2, RZ, R8, 0x2, RZ, 0xc0, !PT ;  /* 0x0000000208ff7812 */ /* 0x000fc8000784c0ff */
[----:B------:R-:W-:Y:S02]  /*3800*/  PLOP3.LUT P0, PT, P0, P1, P2, 0xe0, 0x0 ;  /* 0x000000000000781c */ /* 0x000fe40000703c20 */
[----:B------:R-:W-:Y:S02]  /*3810*/  LOP3.LUT P1, RZ, R0, 0x7fffff, RZ, 0xc0, !PT ;  /* 0x007fffff00ff7812 */ /* 0x000fe4000782c0ff */
[----:B------:R-:W-:-:S05]  /*3820*/  SEL R4, RZ, 0x1, !P0 ;  /* 0x00000001ff047807 */ /* 0x000fca0004000000 */
[----:B------:R-:W-:-:S05]  /*3830*/  IMAD.MOV R4, RZ, RZ, -R4 ;  /* 0x000000ffff047224 */ /* 0x000fca00078e0a04 */
[----:B------:R-:W-:Y:S01]  /*3840*/  ISETP.GE.AND P0, PT, R4, RZ, PT ;  /* 0x000000ff0400720c */ /* 0x000fe20003f06270 */
[----:B------:R-:W-:-:S05]  /*3850*/  VIADD R4, R9, 0xffffff04 ;  /* 0xffffff0409047836 */ /* 0x000fca0000000000 */
[----:B------:R-:W-:-:S07]  /*3860*/  SHF.R.U32.HI R5, RZ, R4, R5 ;  /* 0x00000004ff057219 */ /* 0x000fce0000011605 */
[----:B------:R-:W-:-:S05]  /*3870*/  @!P0 IADD3 R5, PT, PT, R5, 0x1, RZ ;  /* 0x0000000105058810 */ /* 0x000fca0007ffe0ff */
[----:B------:R-:W-:-:S05]  /*3880*/  @!P1 IMAD.SHL.U32 R5, R5, 0x2, RZ ;  /* 0x0000000205059824 */ /* 0x000fca00078e00ff */
[----:B------:R-:W-:Y:S01]  /*3890*/  LOP3.LUT R4, R5, 0x80000000, R0, 0xf8, !PT ;  /* 0x8000000005047812 */ /* 0x000fe200078ef800 */
[----:B------:R-:W-:Y:S06]  /*38a0*/  BRA `(.L_x_75) ;  /* 0x0000000000047947 */ /* 0x000fec0003800000 */
.L_x_76:
[----:B------:R2:W3:Y:S02]  /*38b0*/  MUFU.RCP R4, R0 ;  /* 0x0000000000047308 */ /* 0x0004e40000001000 */
.L_x_75:
[----:B-1-3--:R-:W-:Y:S01]  /*38c0*/  IMAD.MOV.U32 R21, RZ, RZ, R4 ;  /* 0x000000ffff157224 */ /* 0x00afe200078e0004 */
[----:B------:R-:W-:Y:S01]  /*38d0*/  MOV R4, R2 ;  /* 0x0000000200047202 */ /* 0x000fe20000000f00 */
[----:B------:R-:W-:-:S04]  /*38e0*/  IMAD.MOV.U32 R5, RZ, RZ, 0x0 ;  /* 0x00000000ff057424 */ /* 0x000fc800078e00ff */
[----:B0-2---:R-:W-:Y:S05]  /*38f0*/  RET.REL.NODEC R4 `(_ZN15flash_attention22flash_attention_kernelILi32ELi32ELi1EEEvPfS1_S1_S1_S1_iii) ;  /* 0xffffffc404c07950 */ /* 0x005fea0003c3ffff */
        .weak           $__internal_1_$__cuda_sm20_sqrt_rn_f32_slowpath
        .type           $__internal_1_$__cuda_sm20_sqrt_rn_f32_slowpath,@function
        .size           $__internal_1_$__cuda_sm20_sqrt_rn_f32_slowpath,($__internal_2_$__cuda_sm3x_div_rn_noftz_f32_slowpath - $__internal_1_$__cuda_sm20_sqrt_rn_f32_slowpath)
$__internal_1_$__cuda_sm20_sqrt_rn_f32_slowpath:
[----:B------:R-:W-:-:S13]  /*3900*/  LOP3.LUT P0, RZ, R0, 0x7fffffff, RZ, 0xc0, !PT ;  /* 0x7fffffff00ff7812 */ /* 0x000fda000780c0ff */
[----:B------:R-:W-:Y:S01]  /*3910*/  @!P0 IMAD.MOV.U32 R2, RZ, RZ, R0 ;  /* 0x000000ffff028224 */ /* 0x000fe200078e0000 */
[----:B------:R-:W-:Y:S06]  /*3920*/  @!P0 BRA `(.L_x_77) ;  /* 0x0000000000448947 */ /* 0x000fec0003800000 */
[----:B------:R-:W-:-:S13]  /*3930*/  FSETP.GEU.FTZ.AND P0, PT, R0, RZ, PT ;  /* 0x000000ff0000720b */ /* 0x000fda0003f1e000 */
[----:B------:R-:W-:Y:S01]  /*3940*/  @!P0 MOV R2, 0x7fffffff ;  /* 0x7fffffff00028802 */ /* 0x000fe20000000f00 */
[----:B------:R-:W-:Y:S06]  /*3950*/  @!P0 BRA `(.L_x_77) ;  /* 0x0000000000388947 */ /* 0x000fec0003800000 */
[----:B------:R-:W-:-:S13]  /*3960*/  FSETP.GTU.FTZ.AND P0, PT, |R0|, +INF , PT ;  /* 0x7f8000000000780b */ /* 0x000fda0003f1c200 */
[----:B------:R-:W-:Y:S01]  /*3970*/  @P0 FADD.FTZ R2, R0, 1 ;  /* 0x3f80000000020421 */ /* 0x000fe20000010000 */
[----:B------:R-:W-:Y:S06]  /*3980*/  @P0 BRA `(.L_x_77) ;  /* 0x00000000002c0947 */ /* 0x000fec0003800000 */
[----:B------:R-:W-:-:S13]  /*3990*/  FSETP.NEU.FTZ.AND P0, PT, |R0|, +INF , PT ;  /* 0x7f8000000000780b */ /* 0x000fda0003f1d200 */
[----:B------:R-:W-:Y:S01]  /*39a0*/  @!P0 IMAD.MOV.U32 R2, RZ, RZ, R0 ;  /* 0x000000ffff028224 */ /* 0x000fe200078e0000 */
[----:B------:R-:W-:Y:S06]  /*39b0*/  @!P0 BRA `(.L_x_77) ;  /* 0x0000000000208947 */ /* 0x000fec0003800000 */
[----:B------:R-:W-:-:S04]  /*39c0*/  FFMA R0, R0, 1.84467440737095516160e+19, RZ ;  /* 0x5f80000000007823 */ /* 0x000fc800000000ff */
[----:B------:R-:W0:Y:S02]  /*39d0*/  MUFU.RSQ R5, R0 ;  /* 0x0000000000057308 */ /* 0x000e240000001400 */
[----:B0-----:R-:W-:Y:S01]  /*39e0*/  FMUL.FTZ R7, R0, R5 ;  /* 0x0000000500077220 */ /* 0x001fe20000410000 */
[----:B------:R-:W-:-:S03]  /*39f0*/  FMUL.FTZ R5, R5, 0.5 ;  /* 0x3f00000005057820 */ /* 0x000fc60000410000 */
[----:B------:R-:W-:-:S04]  /*3a00*/  FADD.FTZ R2, -R7, -RZ ;  /* 0x800000ff07027221 */ /* 0x000fc80000010100 */
[----:B------:R-:W-:-:S04]  /*3a10*/  FFMA R2, R7, R2, R0 ;  /* 0x0000000207027223 */ /* 0x000fc80000000000 */
[----:B------:R-:W-:-:S04]  /*3a20*/  FFMA R2, R2, R5, R7 ;  /* 0x0000000502027223 */ /* 0x000fc80000000007 */
[----:B------:R-:W-:-:S07]  /*3a30*/  FMUL.FTZ R2, R2, 2.3283064365386962891e-10 ;  /* 0x2f80000002027820 */ /* 0x000fce0000410000 */
.L_x_77:
[----:B------:R-:W-:-:S04]  /*3a40*/  IMAD.MOV.U32 R5, RZ, RZ, 0x0 ;  /* 0x00000000ff057424 */ /* 0x000fc800078e00ff */
[----:B------:R-:W-:Y:S05]  /*3a50*/  RET.REL.NODEC R4 `(_ZN15flash_attention22flash_attention_kernelILi32ELi32ELi1EEEvPfS1_S1_S1_S1_iii) ;  /* 0xffffffc404687950 */ /* 0x000fea0003c3ffff */
        .weak           $__internal_2_$__cuda_sm3x_div_rn_noftz_f32_slowpath
        .type           $__internal_2_$__cuda_sm3x_div_rn_noftz_f32_slowpath,@function
        .size           $__internal_2_$__cuda_sm3x_div_rn_noftz_f32_slowpath,(.L_x_110 - $__internal_2_$__cuda_sm3x_div_rn_noftz_f32_slowpath)
$__internal_2_$__cuda_sm3x_div_rn_noftz_f32_slowpath:
[----:B------:R-:W-:Y:S01]  /*3a60*/  SHF.R.U32.HI R14, RZ, 0x17, R3 ;  /* 0x00000017ff0e7819 */ /* 0x000fe20000011603 */
[----:B------:R-:W-:Y:S01]  /*3a70*/  BSSY.RECONVERGENT B4, `(.L_x_78) ;  /* 0x0000062000047945 */ /* 0x000fe20003800200 */
[----:B------:R-:W-:Y:S02]  /*3a80*/  SHF.R.U32.HI R13, RZ, 0x17, R0 ;  /* 0x00000017ff0d7819 */ /* 0x000fe40000011600 */
[----:B------:R-:W-:Y:S02]  /*3a90*/  LOP3.LUT R14, R14, 0xff, RZ, 0xc0, !PT ;  /* 0x000000ff0e0e7812 */ /* 0x000fe400078ec0ff */
[----:B------:R-:W-:Y:S02]  /*3aa0*/  LOP3.LUT R15, R13, 0xff, RZ, 0xc0, !PT ;  /* 0x000000ff0d0f7812 */ /* 0x000fe400078ec0ff */
[----:B------:R-:W-:-:S03]  /*3ab0*/  IADD3 R17, PT, PT, R14, -0x1, RZ ;  /* 0xffffffff0e117810 */ /* 0x000fc60007ffe0ff */
[----:B------:R-:W-:Y:S01]  /*3ac0*/  VIADD R16, R15, 0xffffffff ;  /* 0xffffffff0f107836 */ /* 0x000fe20000000000 */
[----:B------:R-:W-:-:S04]  /*3ad0*/  ISETP.GT.U32.AND P0, PT, R17, 0xfd, PT ;  /* 0x000000fd1100780c */ /* 0x000fc80003f04070 */
[----:B------:R-:W-:-:S13]  /*3ae0*/  ISETP.GT.U32.OR P0, PT, R16, 0xfd, P0 ;  /* 0x000000fd1000780c */ /* 0x000fda0000704470 */
[----:B------:R-:W-:Y:S01]  /*3af0*/  @!P0 IMAD.MOV.U32 R13, RZ, RZ, RZ ;  /* 0x000000ffff0d8224 */ /* 0x000fe200078e00ff */
[----:B------:R-:W-:Y:S06]  /*3b00*/  @!P0 BRA `(.L_x_79) ;  /* 0x00000000005c8947 */ /* 0x000fec0003800000 */
[----:B------:R-:W-:Y:S02]  /*3b10*/  FSETP.GTU.FTZ.AND P0, PT, |R0|, +INF , PT ;  /* 0x7f8000000000780b */ /* 0x000fe40003f1c200 */
[----:B------:R-:W-:-:S04]  /*3b20*/  FSETP.GTU.FTZ.AND P1, PT, |R3|, +INF , PT ;  /* 0x7f8000000300780b */ /* 0x000fc80003f3c200 */
[----:B------:R-:W-:-:S13]  /*3b30*/  PLOP3.LUT P0, PT, P0, P1, PT, 0xf8, 0x8f ;  /* 0x00000000008f781c */ /* 0x000fda0000703f70 */
[----:B------:R-:W-:Y:S05]  /*3b40*/  @P0 BRA `(.L_x_80) ;  /* 0x00000004004c0947 */ /* 0x000fea0003800000 */
[----:B------:R-:W-:-:S13]  /*3b50*/  LOP3.LUT P0, RZ, R3, 0x7fffffff, R0, 0xc8, !PT ;  /* 0x7fffffff03ff7812 */ /* 0x000fda000780c800 */
[----:B------:R-:W-:Y:S05]  /*3b60*/  @!P0 BRA `(.L_x_81) ;  /* 0x00000004003c8947 */ /* 0x000fea0003800000 */
[C---:B------:R-:W-:Y:S02]  /*3b70*/  FSETP.NEU.FTZ.AND P3, PT, |R0|.reuse, +INF , PT ;  /* 0x7f8000000000780b */ /* 0x040fe40003f7d200 */
[----:B------:R-:W-:Y:S02]  /*3b80*/  FSETP.NEU.FTZ.AND P1, PT, |R3|, +INF , PT ;  /* 0x7f8000000300780b */ /* 0x000fe40003f3d200 */
[----:B------:R-:W-:-:S11]  /*3b90*/  FSETP.NEU.FTZ.AND P0, PT, |R0|, +INF , PT ;  /* 0x7f8000000000780b */ /* 0x000fd60003f1d200 */
[----:B------:R-:W-:Y:S05]  /*3ba0*/  @!P1 BRA !P3, `(.L_x_81) ;  /* 0x00000004002c9947 */ /* 0x000fea0005800000 */
[----:B------:R-:W-:-:S04]  /*3bb0*/  LOP3.LUT P3, RZ, R0, 0x7fffffff, RZ, 0xc0, !PT ;  /* 0x7fffffff00ff7812 */ /* 0x000fc8000786c0ff */
[----:B------:R-:W-:-:S13]  /*3bc0*/  PLOP3.LUT P1, PT, P1, P3, PT, 0x2f, 0xf2 ;  /* 0x0000000000f2781c */ /* 0x000fda0000f26577 */
[----:B------:R-:W-:Y:S05]  /*3bd0*/  @P1 BRA `(.L_x_82) ;  /* 0x0000000400181947 */ /* 0x000fea0003800000 */
[----:B------:R-:W-:-:S04]  /*3be0*/  LOP3.LUT P1, RZ, R3, 0x7fffffff, RZ, 0xc0, !PT ;  /* 0x7fffffff03ff7812 */ /* 0x000fc8000782c0ff */
[----:B------:R-:W-:-:S13]  /*3bf0*/  PLOP3.LUT P0, PT, P0, P1, PT, 0x2f, 0xf2 ;  /* 0x0000000000f2781c */ /* 0x000fda0000702577 */
[----:B------:R-:W-:Y:S05]  /*3c00*/  @P0 BRA `(.L_x_83) ;  /* 0x0000000400000947 */ /* 0x000fea0003800000 */
[----:B------:R-:W-:Y:S02]  /*3c10*/  ISETP.GE.AND P0, PT, R16, RZ, PT ;  /* 0x000000ff1000720c */ /* 0x000fe40003f06270 */
[----:B------:R-:W-:-:S11]  /*3c20*/  ISETP.GE.AND P1, PT, R17, RZ, PT ;  /* 0x000000ff1100720c */ /* 0x000fd60003f26270 */
[----:B------:R-:W-:Y:S01]  /*3c30*/  @P0 MOV R13, RZ ;  /* 0x000000ff000d0202 */ /* 0x000fe20000000f00 */
[----:B------:R-:W-:Y:S02]  /*3c40*/  @!P0 IMAD.MOV.U32 R13, RZ, RZ, -0x40 ;  /* 0xffffffc0ff0d8424 */ /* 0x000fe400078e00ff */
[----:B------:R-:W-:Y:S01]  /*3c50*/  @!P0 FFMA R0, R0, 1.84467440737095516160e+19, RZ ;  /* 0x5f80000000008823 */ /* 0x000fe200000000ff */
[----:B------:R-:W-:Y:S01]  /*3c60*/  @!P1 FFMA R3, R3, 1.84467440737095516160e+19, RZ ;  /* 0x5f80000003039823 */ /* 0x000fe200000000ff */
[----:B------:R-:W-:-:S07]  /*3c70*/  @!P1 VIADD R13, R13, 0x40 ;  /* 0x000000400d0d9836 */ /* 0x000fce0000000000 */
.L_x_79:
[----:B------:R-:W-:Y:S01]  /*3c80*/  LEA R16, R14, 0xc0800000, 0x17 ;  /* 0xc08000000e107811 */ /* 0x000fe200078eb8ff */
[----:B------:R-:W-:Y:S01]  /*3c90*/  VIADD R15, R15, 0xffffff81 ;  /* 0xffffff810f0f7836 */ /* 0x000fe20000000000 */
[----:B------:R-:W-:Y:S02]  /*3ca0*/  BSSY.RECONVERGENT B5, `(.L_x_84) ;  /* 0x0000035000057945 */ /* 0x000fe40003800200 */
[----:B------:R-:W-:Y:S01]  /*3cb0*/  IADD3 R16, PT, PT, -R16, R3, RZ ;  /* 0x0000000310107210 */ /* 0x000fe20007ffe1ff */
[----:B------:R-:W-:-:S03]  /*3cc0*/  IMAD R0, R15, -0x800000, R0 ;  /* 0xff8000000f007824 */ /* 0x000fc600078e0200 */
[----:B------:R0:W1:Y:S01]  /*3cd0*/  MUFU.RCP R3, R16 ;  /* 0x0000001000037308 */ /* 0x0000620000001000 */
[----:B------:R-:W-:Y:S01]  /*3ce0*/  FADD.FTZ R17, -R16, -RZ ;  /* 0x800000ff10117221 */ /* 0x000fe20000010100 */
[----:B0-----:R-:W-:-:S05]  /*3cf0*/  IADD3 R16, PT, PT, R15, 0x7f, -R14 ;  /* 0x0000007f0f107810 */ /* 0x001fca0007ffe80e */
[----:B------:R-:W-:Y:S02]  /*3d00*/  IMAD.IADD R13, R16, 0x1, R13 ;  /* 0x00000001100d7824 */ /* 0x000fe400078e020d */
[----:B-1----:R-:W-:-:S04]  /*3d10*/  FFMA R18, R3, R17, 1 ;  /* 0x3f80000003127423 */ /* 0x002fc80000000011 */
[----:B------:R-:W-:-:S04]  /*3d20*/  FFMA R3, R3, R18, R3 ;  /* 0x0000001203037223 */ /* 0x000fc80000000003 */
[----:B------:R-:W-:-:S04]  /*3d30*/  FFMA R18, R0, R3, RZ ;  /* 0x0000000300127223 */ /* 0x000fc800000000ff */
[----:B------:R-:W-:-:S04]  /*3d40*/  FFMA R19, R17, R18, R0 ;  /* 0x0000001211137223 */ /* 0x000fc80000000000 */
[----:B------:R-:W-:-:S04]  /*3d50*/  FFMA R18, R3, R19, R18 ;  /* 0x0000001303127223 */ /* 0x000fc80000000012 */
[----:B------:R-:W-:-:S04]  /*3d60*/  FFMA R17, R17, R18, R0 ;  /* 0x0000001211117223 */ /* 0x000fc80000000000 */
[----:B------:R-:W-:-:S05]  /*3d70*/  FFMA R0, R3, R17, R18 ;  /* 0x0000001103007223 */ /* 0x000fca0000000012 */
[----:B------:R-:W-:-:S04]  /*3d80*/  SHF.R.U32.HI R14, RZ, 0x17, R0 ;  /* 0x00000017ff0e7819 */ /* 0x000fc80000011600 */
[----:B------:R-:W-:-:S04]  /*3d90*/  LOP3.LUT R14, R14, 0xff, RZ, 0xc0, !PT ;  /* 0x000000ff0e0e7812 */ /* 0x000fc800078ec0ff */
[----:B------:R-:W-:-:S05]  /*3da0*/  IADD3 R19, PT, PT, R14, R13, RZ ;  /* 0x0000000d0e137210 */ /* 0x000fca0007ffe0ff */
[----:B------:R-:W-:-:S05]  /*3db0*/  VIADD R14, R19, 0xffffffff ;  /* 0xffffffff130e7836 */ /* 0x000fca0000000000 */
[----:B------:R-:W-:-:S13]  /*3dc0*/  ISETP.GE.U32.AND P0, PT, R14, 0xfe, PT ;  /* 0x000000fe0e00780c */ /* 0x000fda0003f06070 */
[----:B------:R-:W-:Y:S05]  /*3dd0*/  @!P0 BRA `(.L_x_85) ;  /* 0x0000000000808947 */ /* 0x000fea0003800000 */
[----:B------:R-:W-:-:S13]  /*3de0*/  ISETP.GT.AND P0, PT, R19, 0xfe, PT ;  /* 0x000000fe1300780c */ /* 0x000fda0003f04270 */
[----:B------:R-:W-:Y:S05]  /*3df0*/  @P0 BRA `(.L_x_86) ;  /* 0x00000000006c0947 */ /* 0x000fea0003800000 */
[----:B------:R-:W-:-:S13]  /*3e00*/  ISETP.GE.AND P0, PT, R19, 0x1, PT ;  /* 0x000000011300780c */ /* 0x000fda0003f06270 */
[----:B------:R-:W-:Y:S05]  /*3e10*/  @P0 BRA `(.L_x_87) ;  /* 0x0000000000740947 */ /* 0x000fea0003800000 */
[----:B------:R-:W-:Y:S02]  /*3e20*/  ISETP.GE.AND P0, PT, R19, -0x18, PT ;  /* 0xffffffe81300780c */ /* 0x000fe40003f06270 */
[----:B------:R-:W-:-:S11]  /*3e30*/  LOP3.LUT R0, R0, 0x80000000, RZ, 0xc0, !PT ;  /* 0x8000000000007812 */ /* 0x000fd600078ec0ff */
[----:B------:R-:W-:Y:S05]  /*3e40*/  @!P0 BRA `(.L_x_87) ;  /* 0x0000000000688947 */ /* 0x000fea0003800000 */
[-CC-:B------:R-:W-:Y:S01]  /*3e50*/  FFMA.RZ R13, R3, R17.reuse, R18.reuse ;  /* 0x00000011030d7223 */ /* 0x180fe2000000c012 */
[----:B------:R-:W-:Y:S02]  /*3e60*/  VIADD R16, R19, 0x20 ;  /* 0x0000002013107836 */ /* 0x000fe40000000000 */
[-CC-:B------:R-:W-:Y:S01]  /*3e70*/  FFMA.RM R14, R3, R17.reuse, R18.reuse ;  /* 0x00000011030e7223 */ /* 0x180fe20000004012 */
[----:B------:R-:W-:Y:S02]  /*3e80*/  ISETP.NE.AND P3, PT, R19, RZ, PT ;  /* 0x000000ff1300720c */ /* 0x000fe40003f65270 */
[----:B------:R-:W-:Y:S01]  /*3e90*/  LOP3.LUT R15, R13, 0x7fffff, RZ, 0xc0, !PT ;  /* 0x007fffff0d0f7812 */ /* 0x000fe200078ec0ff */
[----:B------:R-:W-:Y:S01]  /*3ea0*/  FFMA.RP R13, R3, R17, R18 ;  /* 0x00000011030d7223 */ /* 0x000fe20000008012 */
[----:B------:R-:W-:Y:S02]  /*3eb0*/  ISETP.NE.AND P1, PT, R19, RZ, PT ;  /* 0x000000ff1300720c */ /* 0x000fe40003f25270 */
[----:B------:R-:W-:-:S02]  /*3ec0*/  LOP3.LUT R15, R15, 0x800000, RZ, 0xfc, !PT ;  /* 0x008000000f0f7812 */ /* 0x000fc400078efcff */
[----:B------:R-:W-:Y:S02]  /*3ed0*/  IADD3 R3, PT, PT, -R19, RZ, RZ ;  /* 0x000000ff13037210 */ /* 0x000fe40007ffe1ff */
[----:B------:R-:W-:Y:S02]  /*3ee0*/  SHF.L.U32 R16, R15, R16, RZ ;  /* 0x000000100f107219 */ /* 0x000fe400000006ff */
[----:B------:R-:W-:Y:S02]  /*3ef0*/  FSETP.NEU.FTZ.AND P0, PT, R13, R14, PT ;  /* 0x0000000e0d00720b */ /* 0x000fe40003f1d000 */
[----:B------:R-:W-:Y:S02]  /*3f00*/  SEL R14, R3, RZ, P3 ;  /* 0x000000ff030e7207 */ /* 0x000fe40001800000 */
[----:B------:R-:W-:Y:S02]  /*3f10*/  ISETP.NE.AND P1, PT, R16, RZ, P1 ;  /* 0x000000ff1000720c */ /* 0x000fe40000f25270 */
[----:B------:R-:W-:-:S02]  /*3f20*/  SHF.R.U32.HI R14, RZ, R14, R15 ;  /* 0x0000000eff0e7219 */ /* 0x000fc4000001160f */
[----:B------:R-:W-:Y:S02]  /*3f30*/  PLOP3.LUT P0, PT, P0, P1, PT, 0xf8, 0x8f ;  /* 0x00000000008f781c */ /* 0x000fe40000703f70 */
[----:B------:R-:W-:Y:S02]  /*3f40*/  SHF.R.U32.HI R16, RZ, 0x1, R14 ;  /* 0x00000001ff107819 */ /* 0x000fe4000001160e */
[----:B------:R-:W-:-:S04]  /*3f50*/  SEL R3, RZ, 0x1, !P0 ;  /* 0x00000001ff037807 */ /* 0x000fc80004000000 */
[----:B------:R-:W-:-:S04]  /*3f60*/  LOP3.LUT R3, R3, 0x1, R16, 0xf8, !PT ;  /* 0x0000000103037812 */ /* 0x000fc800078ef810 */
[----:B------:R-:W-:-:S05]  /*3f70*/  LOP3.LUT R3, R3, R14, RZ, 0xc0, !PT ;  /* 0x0000000e03037212 */ /* 0x000fca00078ec0ff */
[----:B------:R-:W-:-:S05]  /*3f80*/  IMAD.IADD R3, R16, 0x1, R3 ;  /* 0x0000000110037824 */ /* 0x000fca00078e0203 */
[----:B------:R-:W-:Y:S01]  /*3f90*/  LOP3.LUT R0, R3, R0, RZ, 0xfc, !PT ;  /* 0x0000000003007212 */ /* 0x000fe200078efcff */
[----:B------:R-:W-:Y:S06]  /*3fa0*/  BRA `(.L_x_87) ;  /* 0x0000000000107947 */ /* 0x000fec0003800000 */
.L_x_86:
[----:B------:R-:W-:-:S04]  /*3fb0*/  LOP3.LUT R0, R0, 0x80000000, RZ, 0xc0, !PT ;  /* 0x8000000000007812 */ /* 0x000fc800078ec0ff */
[----:B------:R-:W-:Y:S01]  /*3fc0*/  LOP3.LUT R0, R0, 0x7f800000, RZ, 0xfc, !PT ;  /* 0x7f80000000007812 */ /* 0x000fe200078efcff */
[----:B------:R-:W-:Y:S06]  /*3fd0*/  BRA `(.L_x_87) ;  /* 0x0000000000047947 */ /* 0x000fec0003800000 */
.L_x_85:
[----:B------:R-:W-:-:S07]  /*3fe0*/  IMAD R0, R13, 0x800000, R0 ;  /* 0x008000000d007824 */ /* 0x000fce00078e0200 */
.L_x_87:
[----:B------:R-:W-:Y:S05]  /*3ff0*/  BSYNC.RECONVERGENT B5 ;  /* 0x0000000000057941 */ /* 0x000fea0003800200 */
.L_x_84:
[----:B------:R-:W-:Y:S05]  /*4000*/  BRA `(.L_x_88) ;  /* 0x0000000000207947 */ /* 0x000fea0003800000 */
.L_x_83:
[----:B------:R-:W-:-:S04]  /*4010*/  LOP3.LUT R0, R3, 0x80000000, R0, 0x48, !PT ;  /* 0x8000000003007812 */ /* 0x000fc800078e4800 */
[----:B------:R-:W-:Y:S01]  /*4020*/  LOP3.LUT R0, R0, 0x7f800000, RZ, 0xfc, !PT ;  /* 0x7f80000000007812 */ /* 0x000fe200078efcff */
[----:B------:R-:W-:Y:S06]  /*4030*/  BRA `(.L_x_88) ;  /* 0x0000000000147947 */ /* 0x000fec0003800000 */
.L_x_82:
[----:B------:R-:W-:Y:S01]  /*4040*/  LOP3.LUT R0, R3, 0x80000000, R0, 0x48, !PT ;  /* 0x8000000003007812 */ /* 0x000fe200078e4800 */
[----:B------:R-:W-:Y:S06]  /*4050*/  BRA `(.L_x_88) ;  /* 0x00000000000c7947 */ /* 0x000fec0003800000 */
.L_x_81:
[----:B------:R-:W0:Y:S01]  /*4060*/  MUFU.RSQ R0, -QNAN ;  /* 0xffc0000000007908 */ /* 0x000e220000001400 */
[----:B------:R-:W-:Y:S05]  /*4070*/  BRA `(.L_x_88) ;  /* 0x0000000000047947 */ /* 0x000fea0003800000 */
.L_x_80:
[----:B------:R-:W-:-:S07]  /*4080*/  FADD.FTZ R0, R0, R3 ;  /* 0x0000000300007221 */ /* 0x000fce0000010000 */
.L_x_88:
[----:B------:R-:W-:Y:S05]  /*4090*/  BSYNC.RECONVERGENT B4 ;  /* 0x0000000000047941 */ /* 0x000fea0003800200 */
.L_x_78:
[----:B------:R-:W-:Y:S01]  /*40a0*/  IMAD.MOV.U32 R13, RZ, RZ, 0x0 ;  /* 0x00000000ff0d7424 */ /* 0x000fe200078e00ff */
[----:B0-----:R-:W-:-:S03]  /*40b0*/  MOV R3, R0 ;  /* 0x0000000000037202 */ /* 0x001fc60000000f00 */
[----:B------:R-:W-:Y:S05]  /*40c0*/  RET.REL.NODEC R12 `(_ZN15flash_attention22flash_attention_kernelILi32ELi32ELi1EEEvPfS1_S1_S1_S1_iii) ;  /* 0xffffffbc0ccc7950 */ /* 0x000fea0003c3ffff */
.L_x_89:
[----:B------:R-:W-:-:S00]  /*40d0*/  BRA `(.L_x_89) ;  /* 0xfffffffc00fc7947 */ /* 0x000fc0000383ffff */
[----:B------:R-:W-:-:S00]  /*40e0*/  NOP ;  /* 0x0000000000007918 */ /* 0x000fc00000000000 */
        /* <DEDUP_REMOVED lines=9> */
.L_x_110:


//--------------------- .text._ZN15flash_attention28flash_attention_merge_kernelEPfS0_S0_S0_iii --------------------------
	.section	.text._ZN15flash_attention28flash_attention_merge_kernelEPfS0_S0_S0_iii,"ax",@progbits
	.align	128
        .global         _ZN15flash_attention28flash_attention_merge_kernelEPfS0_S0_S0_iii
        .type           _ZN15flash_attention28flash_attention_merge_kernelEPfS0_S0_S0_iii,@function
        .size           _ZN15flash_attention28flash_attention_merge_kernelEPfS0_S0_S0_iii,(.L_x_111 - _ZN15flash_attention28flash_attention_merge_kernelEPfS0_S0_S0_iii)
        .other          _ZN15flash_attention28flash_attention_merge_kernelEPfS0_S0_S0_iii,@"STO_CUDA_ENTRY STV_DEFAULT"
_ZN15flash_attention28flash_attention_merge_kernelEPfS0_S0_S0_iii:
.text._ZN15flash_attention28flash_attention_merge_kernelEPfS0_S0_S0_iii:
[----:B------:R-:W-:Y:S08]  /*0000*/  LDC R1, c[0x0][0x37c] ;  /* 0x0000df00ff017b82 */ /* 0x000ff00000000800 */
[----:B------:R-:W0:Y:S02]  /*0010*/  LDC R0, c[0x0][0x3a0] ;  /* 0x0000e800ff007b82 */ /* 0x000e240000000800 */
[----:B0-----:R-:W-:-:S13]  /*0020*/  ISETP.GE.AND P0, PT, R0, 0x1, PT ;  /* 0x000000010000780c */ /* 0x001fda0003f06270 */
[----:B------:R-:W-:Y:S05]  /*0030*/  @!P0 EXIT ;  /* 0x000000000000894d */ /* 0x000fea0003800000 */
[----:B------:R-:W0:Y:S01]  /*0040*/  LDCU UR6, c[0x0][0x3a8] ;  /* 0x00007500ff0677ac */ /* 0x000e220008000800 */
[----:B------:R-:W1:Y:S01]  /*0050*/  LDCU.64 UR12, c[0x0][0x358] ;  /* 0x00006b00ff0c77ac */ /* 0x000e620008000a00 */
[----:B0-----:R-:W-:-:S09]  /*0060*/  UISETP.GE.AND UP0, UPT, UR6, 0x1, UPT ;  /* 0x000000010600788c */ /* 0x001fd2000bf06270 */
[----:B-1----:R-:W-:Y:S05]  /*0070*/  BRA.U !UP0, `(.L_x_90) ;  /* 0x0000001508607547 */ /* 0x002fea000b800000 */
[----:B------:R-:W-:Y:S01]  /*0080*/  HFMA2 R2, -RZ, RZ, 0, 0 ;  /* 0x00000000ff027431 */ /* 0x000fe200000001ff */
[----:B------:R-:W-:Y:S02]  /*0090*/  ULOP3.LUT UR5, UR6, 0x7ffffff0, URZ, 0xc0, !UPT ;  /* 0x7ffffff006057892 */ /* 0x000fe4000f8ec0ff */
[----:B------:R-:W-:Y:S02]  /*00a0*/  ULOP3.LUT UR8, UR6, 0xf, URZ, 0xc0, !UPT ;  /* 0x0000000f06087892 */ /* 0x000fe4000f8ec0ff */
[----:B------:R-:W-:Y:S02]  /*00b0*/  ULOP3.LUT UR9, UR6, 0x7, URZ, 0xc0, !UPT ;  /* 0x0000000706097892 */ /* 0x000fe4000f8ec0ff */
[----:B------:R-:W-:Y:S02]  /*00c0*/  ULOP3.LUT UR6, UR6, 0x3, URZ, 0xc0, !UPT ;  /* 0x0000000306067892 */ /* 0x000fe4000f8ec0ff */
[----:B------:R-:W-:-:S12]  /*00d0*/  UIADD3 UR7, UPT, UPT, -UR5, URZ, URZ ;  /* 0x000000ff05077290 */ /* 0x000fd8000fffe1ff */
.L_x_98:
[----:B0-----:R-:W0:Y:S08]  /*00e0*/  LDC.64 R6, c[0x0][0x398] ;  /* 0x0000e600ff067b82 */ /* 0x001e300000000a00 */
[----:B------:R-:W1:Y:S01]  /*00f0*/  LDC.64 R4, c[0x0][0x390] ;  /* 0x0000e400ff047b82 */ /* 0x000e620000000a00 */
[----:B------:R-:W-:Y:S01]  /*0100*/  MOV R9, 0x3bbb989d ;  /* 0x3bbb989d00097802 */ /* 0x000fe20000000f00 */
[----:B------:R-:W2:Y:S01]  /*0110*/  LDCU UR4, c[0x0][0x3a8] ;  /* 0x00007500ff0477ac */ /* 0x000ea20008000800 */
[----:B0-----:R-:W-:-:S05]  /*0120*/  IMAD.WIDE.U32 R6, R2, 0x4, R6 ;  /* 0x0000000402067825 */ /* 0x001fca00078e0006 */
[----:B------:R-:W3:Y:S01]  /*0130*/  LDG.E R3, desc[UR12][R6.64] ;  /* 0x0000000c06037981 */ /* 0x000ee2000c1e1900 */
[----:B-1----:R-:W-:-:S05]  /*0140*/  IMAD.WIDE.U32 R4, R2, 0x4, R4 ;  /* 0x0000000402047825 */ /* 0x002fca00078e0004 */
[----:B------:R-:W3:Y:S01]  /*0150*/  LDG.E R8, desc[UR12][R4.64] ;  /* 0x0000000c04087981 */ /* 0x000ee2000c1e1900 */
[----:B------:R-:W-:Y:S01]  /*0160*/  MOV R10, 0x437c0000 ;  /* 0x437c0000000a7802 */ /* 0x000fe20000000f00 */
[----:B--2---:R-:W-:Y:S01]  /*0170*/  UISETP.GE.U32.AND UP0, UPT, UR4, 0x10, UPT ;  /* 0x000000100400788c */ /* 0x004fe2000bf06070 */
[----:B---3--:R-:W-:-:S04]  /*0180*/  FADD R0, R3, -R8 ;  /* 0x8000000803007221 */ /* 0x008fc80000000000 */
[----:B------:R-:W-:-:S04]  /*0190*/  FFMA.SAT R9, R0, -R9, 0.5 ;  /* 0x3f00000000097423 */ /* 0x000fc80000002809 */
[----:B------:R-:W-:-:S04]  /*01a0*/  FFMA.RM R9, R9, R10, 12582913 ;  /* 0x4b40000109097423 */ /* 0x000fc8000000400a */
[----:B------:R-:W-:-:S04]  /*01b0*/  FADD R11, R9, -12583039 ;  /* 0xcb40007f090b7421 */ /* 0x000fc80000000000 */
[----:B------:R-:W-:-:S04]  /*01c0*/  FFMA R11, R0, -1.4426950216293334961, -R11 ;  /* 0xbfb8aa3b000b7823 */ /* 0x000fc8000000080b */
[----:B------:R-:W-:-:S06]  /*01d0*/  FFMA R0, R0, -1.925963033500011079e-08, R11 ;  /* 0xb2a5706000007823 */ /* 0x000fcc000000000b */
[----:B------:R-:W0:Y:S01]  /*01e0*/  MUFU.EX2 R0, R0 ;  /* 0x0000000000007308 */ /* 0x000e220000000800 */
[----:B------:R-:W-:-:S05]  /*01f0*/  SHF.L.U32 R9, R9, 0x17, RZ ;  /* 0x0000001709097819 */ /* 0x000fca00000006ff */
[----:B0-----:R-:W-:-:S04]  /*0200*/  FMUL R9, R9, R0 ;  /* 0x0000000009097220 */ /* 0x001fc80000400000 */
[----:B------:R-:W0:Y:S02]  /*0210*/  F2F.F64.F32 R6, R9 ;  /* 0x0000000900067310 */ /* 0x000e240000201800 */
[----:B0-----:R-:W-:-:S06]  /*0220*/  DADD R16, R6, 1 ;  /* 0x3ff0000006107429 */ /* 0x001fcc0000000000 */
[----:B------:R-:W0:Y:S04]  /*0230*/  MUFU.RCP64H R7, R17 ;  /* 0x0000001100077308 */ /* 0x000e280000001800 */
[----:B------:R-:W-:-:S06]  /*0240*/  IADD3 R6, PT, PT, R17, 0x300402, RZ ;  /* 0x0030040211067810 */ /* 0x000fcc0007ffe0ff */
[----:B0-----:R-:W-:-:S08]  /*0250*/  DFMA R10, -R16, R6, 1 ;  /* 0x3ff00000100a742b */ /* 0x001fd00000000106 */
[----:B------:R-:W-:Y:S01]  /*0260*/  DFMA R10, R10, R10, R10 ;  /* 0x0000000a0a0a722b */ /* 0x000fe2000000000a */
[----:B------:R-:W-:-:S07]  /*0270*/  FSETP.GEU.AND P0, PT, |R6|, 5.8789094863358348022e-39, PT ;  /* 0x004004020600780b */ /* 0x000fce0003f0e200 */
[----:B------:R-:W-:Y:S01]  /*0280*/  DFMA R10, R6, R10, R6 ;  /* 0x0000000a060a722b */ /* 0x000fe20000000006 */
[----:B------:R-:W-:-:S07]  /*0290*/  IMAD R9, R2, UR4, RZ ;  /* 0x0000000402097c24 */ /* 0x000fce000f8e02ff */
[----:B------:R-:W-:-:S08]  /*02a0*/  DFMA R12, -R16, R10, 1 ;  /* 0x3ff00000100c742b */ /* 0x000fd0000000010a */
[----:B------:R-:W-:Y:S01]  /*02b0*/  DFMA R10, R10, R12, R10 ;  /* 0x0000000c0a0a722b */ /* 0x000fe2000000000a */
[----:B------:R-:W-:Y:S10]  /*02c0*/  @P0 BRA `(.L_x_91) ;  /* 0x0000000000180947 */ /* 0x000ff40003800000 */
[----:B------:R-:W-:Y:S02]  /*02d0*/  LOP3.LUT R6, R17, 0x7fffffff, RZ, 0xc0, !PT ;  /* 0x7fffffff11067812 */ /* 0x000fe400078ec0ff */
[----:B------:R-:W-:Y:S02]  /*02e0*/  MOV R0, 0x310 ;  /* 0x0000031000007802 */ /* 0x000fe40000000f00 */
[----:B------:R-:W-:-:S07]  /*02f0*/  IADD3 R6, PT, PT, R6, -0x100000, RZ ;  /* 0xfff0000006067810 */ /* 0x000fce0007ffe0ff */
[----:B------:R-:W-:Y:S05]  /*0300*/  CALL.REL.NOINC `($__internal_3_$__cuda_sm20_dblrcp_rn_slowpath_v3) ;  /* 0x0000001c00e47944 */ /* 0x000fea0003c00000 */
[----:B------:R-:W-:Y:S02]  /*0310*/  MOV R10, R18 ;  /* 0x00000012000a7202 */ /* 0x000fe40000000f00 */
[----:B------:R-:W-:-:S07]  /*0320*/  MOV R11, R19 ;  /* 0x00000013000b7202 */ /* 0x000fce0000000f00 */
.L_x_91:
[----:B------:R0:W1:Y:S01]  /*0330*/  F2F.F32.F64 R0, R10 ;  /* 0x0000000a00007310 */ /* 0x0000620000301000 */
[----:B------:R-:W-:Y:S01]  /*0340*/  UMOV UR4, URZ ;  /* 0x000000ff00047c82 */ /* 0x000fe20008000000 */
[----:B------:R-:W-:Y:S05]  /*0350*/  BRA.U !UP0, `(.L_x_92) ;  /* 0x0000000508947547 */ /* 0x000fea000b800000 */
[----:B------:R-:W2:Y:S01]  /*0360*/  LDC.64 R6, c[0x0][0x388] ;  /* 0x0000e200ff067b82 */ /* 0x000ea20000000a00 */
[----:B------:R-:W-:-:S07]  /*0370*/  UMOV UR4, UR7 ;  /* 0x0000000700047c82 */ /* 0x000fce0008000000 */
[----:B0-----:R-:W0:Y:S01]  /*0380*/  LDC.64 R10, c[0x0][0x380] ;  /* 0x0000e000ff0a7b82 */ /* 0x001e220000000a00 */
[----:B--2---:R-:W-:-:S03]  /*0390*/  IMAD.WIDE.U32 R6, R9, 0x4, R6 ;  /* 0x0000000409067825 */ /* 0x004fc600078e0006 */
[----:B------:R-:W-:Y:S01]  /*03a0*/  IADD3 R14, P0, PT, R6, 0x20, RZ ;  /* 0x00000020060e7810 */ /* 0x000fe20007f1e0ff */
[----:B0-----:R-:W-:-:S03]  /*03b0*/  IMAD.WIDE.U32 R10, R9, 0x4, R10 ;  /* 0x00000004090a7825 */ /* 0x001fc600078e000a */
[----:B------:R-:W-:Y:S02]  /*03c0*/  IADD3.X R15, PT, PT, RZ, R7, RZ, P0, !PT ;  /* 0x00000007ff0f7210 */ /* 0x000fe400007fe4ff */
[----:B------:R-:W-:-:S04]  /*03d0*/  IADD3 R12, P1, PT, R10, 0x20, RZ ;  /* 0x000000200a0c7810 */ /* 0x000fc80007f3e0ff */
[----:B------:R-:W-:-:S09]  /*03e0*/  IADD3.X R13, PT, PT, RZ, R11, RZ, P1, !PT ;  /* 0x0000000bff0d7210 */ /* 0x000fd20000ffe4ff */
.L_x_93:
[----:B------:R-:W-:Y:S02]  /*03f0*/  MOV R10, R14 ;  /* 0x0000000e000a7202 */ /* 0x000fe40000000f00 */
[----:B------:R-:W-:Y:S02]  /*0400*/  MOV R11, R15 ;  /* 0x0000000f000b7202 */ /* 0x000fe40000000f00 */
[----:B--2---:R-:W-:Y:S02]  /*0410*/  MOV R6, R12 ;  /* 0x0000000c00067202 */ /* 0x004fe40000000f00 */
[----:B------:R-:W-:Y:S01]  /*0420*/  MOV R7, R13 ;  /* 0x0000000d00077202 */ /* 0x000fe20000000f00 */
[----:B------:R-:W2:Y:S04]  /*0430*/  LDG.E R12, desc[UR12][R10.64+-0x20] ;  /* 0xffffe00c0a0c7981 */ /* 0x000ea8000c1e1900 */
[----:B------:R-:W2:Y:S04]  /*0440*/  LDG.E R13, desc[UR12][R6.64+-0x20] ;  /* 0xffffe00c060d7981 */ /* 0x000ea8000c1e1900 */
[----:B------:R-:W3:Y:S04]  /*0450*/  LDG.E R15, desc[UR12][R6.64+-0x1c] ;  /* 0xffffe40c060f7981 */ /* 0x000ee8000c1e1900 */
[----:B------:R-:W4:Y:S04]  /*0460*/  LDG.E R17, desc[UR12][R6.64+-0x18] ;  /* 0xffffe80c06117981 */ /* 0x000f28000c1e1900 */
[----:B------:R-:W5:Y:S01]  /*0470*/  LDG.E R19, desc[UR12][R6.64+-0x14] ;  /* 0xffffec0c06137981 */ /* 0x000f62000c1e1900 */
[----:B--2---:R-:W-:-:S04]  /*0480*/  FADD R12, -R12, R13 ;  /* 0x0000000d0c0c7221 */ /* 0x004fc80000000100 */
[----:B-1----:R-:W-:-:S05]  /*0490*/  FFMA R13, R0, -R12, R13 ;  /* 0x8000000c000d7223 */ /* 0x002fca000000000d */
[----:B------:R0:W-:Y:S04]  /*04a0*/  STG.E desc[UR12][R6.64+-0x20], R13 ;  /* 0xffffe00d06007986 */ /* 0x0001e8000c10190c */
[----:B------:R-:W3:Y:S04]  /*04b0*/  LDG.E R12, desc[UR12][R10.64+-0x1c] ;  /* 0xffffe40c0a0c7981 */ /* 0x000ee8000c1e1900 */
[----:B0-----:R-:W2:Y:S01]  /*04c0*/  LDG.E R13, desc[UR12][R6.64+-0x10] ;  /* 0xfffff00c060d7981 */ /* 0x001ea2000c1e1900 */
[----:B---3--:R-:W-:-:S04]  /*04d0*/  FADD R12, -R12, R15 ;  /* 0x0000000f0c0c7221 */ /* 0x008fc80000000100 */
[----:B------:R-:W-:-:S05]  /*04e0*/  FFMA R15, R0, -R12, R15 ;  /* 0x8000000c000f7223 */ /* 0x000fca000000000f */
[----:B------:R0:W-:Y:S04]  /*04f0*/  STG.E desc[UR12][R6.64+-0x1c], R15 ;  /* 0xffffe40f06007986 */ /* 0x0001e8000c10190c */
[----:B------:R-:W4:Y:S04]  /*0500*/  LDG.E R12, desc[UR12][R10.64+-0x18] ;  /* 0xffffe80c0a0c7981 */ /* 0x000f28000c1e1900 */
[----:B0-----:R-:W3:Y:S01]  /*0510*/  LDG.E R15, desc[UR12][R6.64+-0xc] ;  /* 0xfffff40c060f7981 */ /* 0x001ee2000c1e1900 */
[----:B----4-:R-:W-:-:S04]  /*0520*/  FADD R12, -R12, R17 ;  /* 0x000000110c0c7221 */ /* 0x010fc80000000100 */
[----:B------:R-:W-:-:S05]  /*0530*/  FFMA R17, R0, -R12, R17 ;  /* 0x8000000c00117223 */ /* 0x000fca0000000011 */
[----:B------:R0:W-:Y:S04]  /*0540*/  STG.E desc[UR12][R6.64+-0x18], R17 ;  /* 0xffffe81106007986 */ /* 0x0001e8000c10190c */
[----:B------:R-:W5:Y:S04]  /*0550*/  LDG.E R12, desc[UR12][R10.64+-0x14] ;  /* 0xffffec0c0a0c7981 */ /* 0x000f68000c1e1900 */
[----:B0-----:R-:W4:Y:S01]  /*0560*/  LDG.E R17, desc[UR12][R6.64+-0x8] ;  /* 0xfffff80c06117981 */ /* 0x001f22000c1e1900 */
[----:B-----5:R-:W-:-:S04]  /*0570*/  FADD R12, -R12, R19 ;  /* 0x000000130c0c7221 */ /* 0x020fc80000000100 */
[----:B------:R-:W-:-:S05]  /*0580*/  FFMA R19, R0, -R12, R19 ;  /* 0x8000000c00137223 */ /* 0x000fca0000000013 */
[----:B------:R0:W-:Y:S04]  /*0590*/  STG.E desc[UR12][R6.64+-0x14], R19 ;  /* 0xffffec1306007986 */ /* 0x0001e8000c10190c */
[----:B------:R-:W2:Y:S04]  /*05a0*/  LDG.E R12, desc[UR12][R10.64+-0x10] ;  /* 0xfffff00c0a0c7981 */ /* 0x000ea8000c1e1900 */
[----:B0-----:R-:W5:Y:S01]  /*05b0*/  LDG.E R19, desc[UR12][R6.64+-0x4] ;  /* 0xfffffc0c06137981 */ /* 0x001f62000c1e1900 */
[----:B--2---:R-:W-:-:S04]  /*05c0*/  FADD R12, -R12, R13 ;  /* 0x0000000d0c0c7221 */ /* 0x004fc80000000100 */
[----:B------:R-:W-:-:S05]  /*05d0*/  FFMA R13, R0, -R12, R13 ;  /* 0x8000000c000d7223 */ /* 0x000fca000000000d */
        /* <DEDUP_REMOVED lines=40> */
[----:B------:R-:W-:Y:S04]  /*0860*/  STG.E desc[UR12][R6.64+0x10], R13 ;  /* 0x0000100d06007986 */ /* 0x000fe8000c10190c */
[----:B------:R-:W3:Y:S02]  /*0870*/  LDG.E R12, desc[UR12][R10.64+0x14] ;  /* 0x0000140c0a0c7981 */ /* 0x000ee4000c1e1900 */
[----:B---3--:R-:W-:-:S04]  /*0880*/  FADD R12, -R12, R15 ;  /* 0x0000000f0c0c7221 */ /* 0x008fc80000000100 */
[----:B------:R-:W-:-:S05]  /*0890*/  FFMA R15, R0, -R12, R15 ;  /* 0x8000000c000f7223 */ /* 0x000fca000000000f */
[----:B------:R0:W-:Y:S04]  /*08a0*/  STG.E desc[UR12][R6.64+0x14], R15 ;  /* 0x0000140f06007986 */ /* 0x0001e8000c10190c */
[----:B------:R-:W4:Y:S02]  /*08b0*/  LDG.E R12, desc[UR12][R10.64+0x18] ;  /* 0x0000180c0a0c7981 */ /* 0x000f24000c1e1900 */
[----:B----4-:R-:W-:-:S04]  /*08c0*/  FADD R12, -R12, R17 ;  /* 0x000000110c0c7221 */ /* 0x010fc80000000100 */
[----:B------:R-:W-:-:S05]  /*08d0*/  FFMA R17, R0, -R12, R17 ;  /* 0x8000000c00117223 */ /* 0x000fca0000000011 */
[----:B------:R2:W-:Y:S04]  /*08e0*/  STG.E desc[UR12][R6.64+0x18], R17 ;  /* 0x0000181106007986 */ /* 0x0005e8000c10190c */
[----:B------:R-:W5:Y:S01]  /*08f0*/  LDG.E R12, desc[UR12][R10.64+0x1c] ;  /* 0x00001c0c0a0c7981 */ /* 0x000f62000c1e1900 */
[----:B------:R-:W-:-:S04]  /*0900*/  UIADD3 UR4, UPT, UPT, UR4, 0x10, URZ ;  /* 0x0000001004047890 */ /* 0x000fc8000fffe0ff */
[----:B------:R-:W-:Y:S01]  /*0910*/  UISETP.NE.AND UP0, UPT, UR4, URZ, UPT ;  /* 0x000000ff0400728c */ /* 0x000fe2000bf05270 */
[----:B------:R-:W-:-:S04]  /*0920*/  IADD3 R14, P0, PT, R10, 0x40, RZ ;  /* 0x000000400a0e7810 */ /* 0x000fc80007f1e0ff */
[----:B0-----:R-:W-:Y:S01]  /*0930*/  IADD3.X R15, PT, PT, RZ, R11, RZ, P0, !PT ;  /* 0x0000000bff0f7210 */ /* 0x001fe200007fe4ff */
[----:B-----5:R-:W-:-:S04]  /*0940*/  FADD R12, -R12, R19 ;  /* 0x000000130c0c7221 */ /* 0x020fc80000000100 */
[----:B------:R-:W-:-:S05]  /*0950*/  FFMA R19, R0, -R12, R19 ;  /* 0x8000000c00137223 */ /* 0x000fca0000000013 */
[----:B------:R2:W-:Y:S01]  /*0960*/  STG.E desc[UR12][R6.64+0x1c], R19 ;  /* 0x00001c1306007986 */ /* 0x0005e2000c10190c */
[----:B------:R-:W-:-:S04]  /*0970*/  IADD3 R12, P1, PT, R6, 0x40, RZ ;  /* 0x00000040060c7810 */ /* 0x000fc80007f3e0ff */
[----:B------:R-:W-:Y:S01]  /*0980*/  IADD3.X R13, PT, PT, RZ, R7, RZ, P1, !PT ;  /* 0x00000007ff0d7210 */ /* 0x000fe20000ffe4ff */
[----:B------:R-:W-:Y:S08]  /*0990*/  BRA.U UP0, `(.L_x_93) ;  /* 0xfffffff900947547 */ /* 0x000ff0000b83ffff */
[----:B------:R-:W-:-:S05]  /*09a0*/  UMOV UR4, UR5 ;  /* 0x0000000500047c82 */ /* 0x000fca0008000000 */
.L_x_92:
[----:B------:R-:W-:-:S09]  /*09b0*/  UISETP.NE.AND UP0, UPT, UR8, URZ, UPT ;  /* 0x000000ff0800728c */ /* 0x000fd2000bf05270 */
[----:B------:R-:W-:Y:S05]  /*09c0*/  BRA.U !UP0, `(.L_x_94) ;  /* 0x0000000908147547 */ /* 0x000fea000b800000 */
[----:B------:R-:W-:Y:S02]  /*09d0*/  UIADD3 UR10, UPT, UPT, UR8, -0x1, URZ ;  /* 0xffffffff080a7890 */ /* 0x000fe4000fffe0ff */
[----:B------:R-:W-:Y:S02]  /*09e0*/  UISETP.NE.AND UP1, UPT, UR9, URZ, UPT ;  /* 0x000000ff0900728c */ /* 0x000fe4000bf25270 */
[----:B------:R-:W-:-:S09]  /*09f0*/  UISETP.GE.U32.AND UP0, UPT, UR10, 0x7, UPT ;  /* 0x000000070a00788c */ /* 0x000fd2000bf06070 */
[----:B------:R-:W-:Y:S05]  /*0a00*/  BRA.U !UP0, `(.L_x_95) ;  /* 0x0000000108dc7547 */ /* 0x000fea000b800000 */
[----:B------:R-:W3:Y:S01]  /*0a10*/  LDC.64 R14, c[0x0][0x388] ;  /* 0x0000e200ff0e7b82 */ /* 0x000ee20000000a00 */
[----:B--2---:R-:W-:Y:S01]  /*0a20*/  IADD3 R7, PT, PT, R9, UR4, RZ ;  /* 0x0000000409077c10 */ /* 0x004fe2000fffe0ff */
[----:B------:R-:W2:Y:S06]  /*0a30*/  LDCU.128 UR16, c[0x0][0x380] ;  /* 0x00007000ff1077ac */ /* 0x000eac0008000c00 */
[----:B------:R-:W4:Y:S01]  /*0a40*/  LDC.64 R12, c[0x0][0x380] ;  /* 0x0000e000ff0c7b82 */ /* 0x000f220000000a00 */
[----:B---3--:R-:W-:-:S06]  /*0a50*/  IMAD.WIDE.U32 R14, R7, 0x4, R14 ;  /* 0x00000004070e7825 */ /* 0x008fcc00078e000e */
[----:B------:R-:W3:Y:S01]  /*0a60*/  LDG.E R14, desc[UR12][R14.64] ;  /* 0x0000000c0e0e7981 */ /* 0x000ee2000c1e1900 */
[----:B----4-:R-:W-:-:S05]  /*0a70*/  IMAD.WIDE.U32 R12, R7, 0x4, R12 ;  /* 0x00000004070c7825 */ /* 0x010fca00078e000c */
[----:B------:R-:W3:Y:S01]  /*0a80*/  LDG.E R17, desc[UR12][R12.64] ;  /* 0x0000000c0c117981 */ /* 0x000ee2000c1e1900 */
[----:B------:R-:W-:-:S04]  /*0a90*/  IADD3 R7, P0, PT, R9, UR4, RZ ;  /* 0x0000000409077c10 */ /* 0x000fc8000ff1e0ff */
[----:B0-----:R-:W-:Y:S02]  /*0aa0*/  IADD3.X R10, PT, PT, RZ, RZ, RZ, P0, !PT ;  /* 0x000000ffff0a7210 */ /* 0x001fe400007fe4ff */
[C---:B------:R-:W-:Y:S02]  /*0ab0*/  SHF.L.U32 R6, R7.reuse, 0x2, RZ ;  /* 0x0000000207067819 */ /* 0x040fe400000006ff */
[----:B------:R-:W-:Y:S02]  /*0ac0*/  SHF.L.U64.HI R7, R7, 0x2, R10 ;  /* 0x0000000207077819 */ /* 0x000fe4000001020a */
[C---:B--2---:R-:W-:Y:S02]  /*0ad0*/  IADD3 R10, P0, PT, R6.reuse, UR18, RZ ;  /* 0x00000012060a7c10 */ /* 0x044fe4000ff1e0ff */
[----:B------:R-:W-:Y:S02]  /*0ae0*/  IADD3 R6, P1, PT, R6, UR16, RZ ;  /* 0x0000001006067c10 */ /* 0x000fe4000ff3e0ff */
[----:B------:R-:W-:-:S02]  /*0af0*/  IADD3.X R11, PT, PT, R7, UR19, RZ, P0, !PT ;  /* 0x00000013070b7c10 */ /* 0x000fc400087fe4ff */
[----:B------:R-:W-:Y:S01]  /*0b00*/  IADD3.X R7, PT, PT, R7, UR17, RZ, P1, !PT ;  /* 0x0000001107077c10 */ /* 0x000fe20008ffe4ff */
[----:B---3--:R-:W-:-:S04]  /*0b10*/  FADD R16, -R14, R17 ;  /* 0x000000110e107221 */ /* 0x008fc80000000100 */
[----:B-1----:R-:W-:-:S05]  /*0b20*/  FFMA R17, R0, -R16, R17 ;  /* 0x8000001000117223 */ /* 0x002fca0000000011 */
[----:B------:R0:W-:Y:S04]  /*0b30*/  STG.E desc[UR12][R12.64], R17 ;  /* 0x000000110c007986 */ /* 0x0001e8000c10190c */
[----:B------:R-:W2:Y:S04]  /*0b40*/  LDG.E R14, desc[UR12][R10.64+0x4] ;  /* 0x0000040c0a0e7981 */ /* 0x000ea8000c1e1900 */
[----:B------:R-:W2:Y:S04]  /*0b50*/  LDG.E R15, desc[UR12][R6.64+0x4] ;  /* 0x0000040c060f7981 */ /* 0x000ea8000c1e1900 */
[----:B------:R-:W3:Y:S04]  /*0b60*/  LDG.E R19, desc[UR12][R6.64+0x8] ;  /* 0x0000080c06137981 */ /* 0x000ee8000c1e1900 */
[----:B------:R-:W4:Y:S04]  /*0b70*/  LDG.E R21, desc[UR12][R6.64+0xc] ;  /* 0x00000c0c06157981 */ /* 0x000f28000c1e1900 */
[----:B0-----:R-:W5:Y:S04]  /*0b80*/  LDG.E R13, desc[UR12][R6.64+0x10] ;  /* 0x0000100c060d7981 */ /* 0x001f68000c1e1900 */
[----:B------:R-:W5:Y:S01]  /*0b90*/  LDG.E R17, desc[UR12][R6.64+0x18] ;  /* 0x0000180c06117981 */ /* 0x000f62000c1e1900 */
        /* <DEDUP_REMOVED lines=13> */
[----:B------:R-:W5:Y:S02]  /*0c70*/  LDG.E R12, desc[UR12][R10.64+0x10] ;  /* 0x0000100c0a0c7981 */ /* 0x000f64000c1e1900 */
[----:B-----5:R-:W-:-:S04]  /*0c80*/  FADD R12, -R12, R13 ;  /* 0x0000000d0c0c7221 */ /* 0x020fc80000000100 */
[----:B------:R-:W-:-:S05]  /*0c90*/  FFMA R13, R0, -R12, R13 ;  /* 0x8000000c000d7223 */ /* 0x000fca000000000d */
[----:B------:R4:W-:Y:S04]  /*0ca0*/  STG.E desc[UR12][R6.64+0x10], R13 ;  /* 0x0000100d06007986 */ /* 0x0009e8000c10190c */
[----:B------:R-:W2:Y:S02]  /*0cb0*/  LDG.E R12, desc[UR12][R10.64+0x14] ;  /* 0x0000140c0a0c7981 */ /* 0x000ea4000c1e1900 */
[----:B--2---:R-:W-:-:S04]  /*0cc0*/  FADD R12, -R12, R15 ;  /* 0x0000000f0c0c7221 */ /* 0x004fc80000000100 */
[----:B------:R-:W-:-:S05]  /*0cd0*/  FFMA R15, R0, -R12, R15 ;  /* 0x8000000c000f7223 */ /* 0x000fca000000000f */
[----:B------:R4:W-:Y:S04]  /*0ce0*/  STG.E desc[UR12][R6.64+0x14], R15 ;  /* 0x0000140f06007986 */ /* 0x0009e8000c10190c */
[----:B------:R-:W2:Y:S02]  /*0cf0*/  LDG.E R12, desc[UR12][R10.64+0x18] ;  /* 0x0000180c0a0c7981 */ /* 0x000ea4000c1e1900 */
[----:B--2---:R-:W-:-:S04]  /*0d00*/  FADD R12, -R12, R17 ;  /* 0x000000110c0c7221 */ /* 0x004fc80000000100 */
[----:B------:R-:W-:-:S05]  /*0d10*/  FFMA R17, R0, -R12, R17 ;  /* 0x8000000c00117223 */ /* 0x000fca0000000011 */
[----:B------:R4:W-:Y:S04]  /*0d20*/  STG.E desc[UR12][R6.64+0x18], R17 ;  /* 0x0000181106007986 */ /* 0x0009e8000c10190c */
[----:B------:R-:W3:Y:S01]  /*0d30*/  LDG.E R12, desc[UR12][R10.64+0x1c] ;  /* 0x00001c0c0a0c7981 */ /* 0x000ee2000c1e1900 */
[----:B------:R-:W-:Y:S01]  /*0d40*/  UIADD3 UR4, UPT, UPT, UR4, 0x8, URZ ;  /* 0x0000000804047890 */ /* 0x000fe2000fffe0ff */
[----:B---3--:R-:W-:-:S04]  /*0d50*/  FADD R12, -R12, R19 ;  /* 0x000000130c0c7221 */ /* 0x008fc80000000100 */
[----:B------:R-:W-:-:S05]  /*0d60*/  FFMA R19, R0, -R12, R19 ;  /* 0x8000000c00137223 */ /* 0x000fca0000000013 */
[----:B------:R4:W-:Y:S02]  /*0d70*/  STG.E desc[UR12][R6.64+0x1c], R19 ;  /* 0x00001c1306007986 */ /* 0x0009e4000c10190c */
.L_x_95:
[----:B------:R-:W-:Y:S05]  /*0d80*/  BRA.U !UP1, `(.L_x_94) ;  /* 0x0000000509247547 */ /* 0x000fea000b800000 */
[----:B------:R-:W-:Y:S02]  /*0d90*/  UIADD3 UR10, UPT, UPT, UR9, -0x1, URZ ;  /* 0xffffffff090a7890 */ /* 0x000fe4000fffe0ff */
[----:B------:R-:W-:Y:S02]  /*0da0*/  UISETP.NE.AND UP1, UPT, UR6, URZ, UPT ;  /* 0x000000ff0600728c */ /* 0x000fe4000bf25270 */
[----:B------:R-:W-:-:S09]  /*0db0*/  UISETP.GE.U32.AND UP0, UPT, UR10, 0x3, UPT ;  /* 0x000000030a00788c */ /* 0x000fd2000bf06070 */
[----:B------:R-:W-:Y:S05]  /*0dc0*/  BRA.U !UP0, `(.L_x_96) ;  /* 0x00000001088c7547 */ /* 0x000fea000b800000 */
[----:B--2-4-:R-:W2:Y:S01]  /*0dd0*/  LDC.64 R6, c[0x0][0x388] ;  /* 0x0000e200ff067b82 */ /* 0x014ea20000000a00 */
[----:B0-----:R-:W-:Y:S01]  /*0de0*/  IADD3 R11, PT, PT, R9, UR4, RZ ;  /* 0x00000004090b7c10 */ /* 0x001fe2000fffe0ff */
[----:B------:R-:W0:Y:S06]  /*0df0*/  LDCU.128 UR16, c[0x0][0x380] ;  /* 0x00007000ff1077ac */ /* 0x000e2c0008000c00 */
[----:B------:R-:W3:Y:S01]  /*0e00*/  LDC.64 R12, c[0x0][0x380] ;  /* 0x0000e000ff0c7b82 */ /* 0x000ee20000000a00 */
[----:B--2---:R-:W-:-:S06]  /*0e10*/  IMAD.WIDE.U32 R14, R11, 0x4, R6 ;  /* 0x000000040b0e7825 */ /* 0x004fcc00078e0006 */
[----:B------:R-:W2:Y:S01]  /*0e20*/  LDG.E R14, desc[UR12][R14.64] ;  /* 0x0000000c0e0e7981 */ /* 0x000ea2000c1e1900 */
[----:B---3--:R-:W-:-:S05]  /*0e30*/  IMAD.WIDE.U32 R12, R11, 0x4, R12 ;  /* 0x000000040b0c7825 */ /* 0x008fca00078e000c */
[----:B------:R-:W2:Y:S01]  /*0e40*/  LDG.E R17, desc[UR12][R12.64] ;  /* 0x0000000c0c117981 */ /* 0x000ea2000c1e1900 */
[----:B------:R-:W-:-:S04]  /*0e50*/  IADD3 R6, P0, PT, R9, UR4, RZ ;  /* 0x0000000409067c10 */ /* 0x000fc8000ff1e0ff */
[----:B------:R-:W-:Y:S02]  /*0e60*/  IADD3.X R7, PT, PT, RZ, RZ, RZ, P0, !PT ;  /* 0x000000ffff077210 */ /* 0x000fe400007fe4ff */
[C---:B------:R-:W-:Y:S02]  /*0e70*/  SHF.L.U32 R11, R6.reuse, 0x2, RZ ;  /* 0x00000002060b7819 */ /* 0x040fe400000006ff */
[----:B------:R-:W-:Y:S02]  /*0e80*/  SHF.L.U64.HI R7, R6, 0x2, R7 ;  /* 0x0000000206077819 */ /* 0x000fe40000010207 */
[C---:B0-----:R-:W-:Y:S02]  /*0e90*/  IADD3 R10, P0, PT, R11.reuse, UR18, RZ ;  /* 0x000000120b0a7c10 */ /* 0x041fe4000ff1e0ff */
[----:B------:R-:W-:Y:S02]  /*0ea0*/  IADD3 R6, P1, PT, R11, UR16, RZ ;  /* 0x000000100b067c10 */ /* 0x000fe4000ff3e0ff */
[----:B------:R-:W-:-:S02]  /*0eb0*/  IADD3.X R11, PT, PT, R7, UR19, RZ, P0, !PT ;  /* 0x00000013070b7c10 */ /* 0x000fc400087fe4ff */
[----:B------:R-:W-:Y:S01]  /*0ec0*/  IADD3.X R7, PT, PT, R7, UR17, RZ, P1, !PT ;  /* 0x0000001107077c10 */ /* 0x000fe20008ffe4ff */
[----:B--2---:R-:W-:-:S04]  /*0ed0*/  FADD R16, -R14, R17 ;  /* 0x000000110e107221 */ /* 0x004fc80000000100 */
[----:B-1----:R-:W-:-:S05]  /*0ee0*/  FFMA R17, R0, -R16, R17 ;  /* 0x8000001000117223 */ /* 0x002fca0000000011 */
[----:B------:R0:W-:Y:S04]  /*0ef0*/  STG.E desc[UR12][R12.64], R17 ;  /* 0x000000110c007986 */ /* 0x0001e8000c10190c */
[----:B------:R-:W2:Y:S04]  /*0f00*/  LDG.E R14, desc[UR12][R10.64+0x4] ;  /* 0x0000040c0a0e7981 */ /* 0x000ea8000c1e1900 */
[----:B------:R-:W2:Y:S04]  /*0f10*/  LDG.E R15, desc[UR12][R6.64+0x4] ;  /* 0x0000040c060f7981 */ /* 0x000ea8000c1e1900 */
[----:B------:R-:W3:Y:S04]  /*0f20*/  LDG.E R19, desc[UR12][R6.64+0x8] ;  /* 0x0000080c06137981 */ /* 0x000ee8000c1e1900 */
[----:B------:R-:W4:Y:S01]  /*0f30*/  LDG.E R21, desc[UR12][R6.64+0xc] ;  /* 0x00000c0c06157981 */ /* 0x000f22000c1e1900 */
[----:B--2---:R-:W-:-:S04]  /*0f40*/  FADD R14, -R14, R15 ;  /* 0x0000000f0e0e7221 */ /* 0x004fc80000000100 */
[----:B------:R-:W-:-:S05]  /*0f50*/  FFMA R15, R0, -R14, R15 ;  /* 0x8000000e000f7223 */ /* 0x000fca000000000f */
[----:B------:R1:W-:Y:S04]  /*0f60*/  STG.E desc[UR12][R6.64+0x4], R15 ;  /* 0x0000040f06007986 */ /* 0x0003e8000c10190c */
[----:B------:R-:W3:Y:S02]  /*0f70*/  LDG.E R14, desc[UR12][R10.64+0x8] ;  /* 0x0000080c0a0e7981 */ /* 0x000ee4000c1e1900 */
[----:B---3--:R-:W-:-:S04]  /*0f80*/  FADD R14, -R14, R19 ;  /* 0x000000130e0e7221 */ /* 0x008fc80000000100 */
[----:B------:R-:W-:-:S05]  /*0f90*/  FFMA R19, R0, -R14, R19 ;  /* 0x8000000e00137223 */ /* 0x000fca0000000013 */
[----:B------:R1:W-:Y:S04]  /*0fa0*/  STG.E desc[UR12][R6.64+0x8], R19 ;  /* 0x0000081306007986 */ /* 0x0003e8000c10190c */
[----:B0-----:R-:W4:Y:S01]  /*0fb0*/  LDG.E R12, desc[UR12][R10.64+0xc] ;  /* 0x00000c0c0a0c7981 */ /* 0x001f22000c1e1900 */
[----:B------:R-:W-:Y:S01]  /*0fc0*/  UIADD3 UR4, UPT, UPT, UR4, 0x4, URZ ;  /* 0x0000000404047890 */ /* 0x000fe2000fffe0ff */
[----:B----4-:R-:W-:-:S04]  /*0fd0*/  FADD R12, -R12, R21 ;  /* 0x000000150c0c7221 */ /* 0x010fc80000000100 */
[----:B------:R-:W-:-:S05]  /*0fe0*/  FFMA R21, R0, -R12, R21 ;  /* 0x8000000c00157223 */ /* 0x000fca0000000015 */
[----:B------:R1:W-:Y:S02]  /*0ff0*/  STG.E desc[UR12][R6.64+0xc], R21 ;  /* 0x00000c1506007986 */ /* 0x0003e4000c10190c */
.L_x_96:
[----:B------:R-:W-:Y:S05]  /*1000*/  BRA.U !UP1, `(.L_x_94) ;  /* 0x0000000109847547 */ /* 0x000fea000b800000 */
[----:B-12-4-:R-:W1:Y:S01]  /*1010*/  LDC.64 R6, c[0x0][0x388] ;  /* 0x0000e200ff067b82 */ /* 0x016e620000000a00 */
[----:B------:R-:W-:-:S07]  /*1020*/  IADD3 R13, PT, PT, R9, UR4, RZ ;  /* 0x00000004090d7c10 */ /* 0x000fce000fffe0ff */
[----:B0-----:R-:W0:Y:S01]  /*1030*/  LDC.64 R10, c[0x0][0x380] ;  /* 0x0000e000ff0a7b82 */ /* 0x001e220000000a00 */
[----:B-1----:R-:W-:-:S06]  /*1040*/  IMAD.WIDE.U32 R6, R13, 0x4, R6 ;  /* 0x000000040d067825 */ /* 0x002fcc00078e0006 */
[----:B------:R-:W2:Y:S01]  /*1050*/  LDG.E R6, desc[UR12][R6.64] ;  /* 0x0000000c06067981 */ /* 0x000ea2000c1e1900 */
[----:B0-----:R-:W-:-:S05]  /*1060*/  IMAD.WIDE.U32 R10, R13, 0x4, R10 ;  /* 0x000000040d0a7825 */ /* 0x001fca00078e000a */
[----:B------:R-:W2:Y:S01]  /*1070*/  LDG.E R13, desc[UR12][R10.64] ;  /* 0x0000000c0a0d7981 */ /* 0x000ea2000c1e1900 */
[----:B------:R-:W-:Y:S01]  /*1080*/  UISETP.NE.AND UP0, UPT, UR6, 0x1, UPT ;  /* 0x000000010600788c */ /* 0x000fe2000bf05270 */
[----:B--2---:R-:W-:-:S04]  /*1090*/  FADD R12, -R6, R13 ;  /* 0x0000000d060c7221 */ /* 0x004fc80000000100 */
[----:B------:R-:W-:-:S05]  /*10a0*/  FFMA R13, R0, -R12, R13 ;  /* 0x8000000c000d7223 */ /* 0x000fca000000000d */
[----:B------:R3:W-:Y:S01]  /*10b0*/  STG.E desc[UR12][R10.64], R13 ;  /* 0x0000000d0a007986 */ /* 0x0007e2000c10190c */
[----:B------:R-:W-:Y:S05]  /*10c0*/  BRA.U !UP0, `(.L_x_94) ;  /* 0x0000000108547547 */ /* 0x000fea000b800000 */
[----:B------:R-:W0:Y:S01]  /*10d0*/  LDCU.128 UR16, c[0x0][0x380] ;  /* 0x00007000ff1077ac */ /* 0x000e220008000c00 */
[----:B------:R-:W-:-:S04]  /*10e0*/  IADD3 R7, P0, PT, R9, UR4, RZ ;  /* 0x0000000409077c10 */ /* 0x000fc8000ff1e0ff */
[----:B---3--:R-:W-:Y:S02]  /*10f0*/  IADD3.X R10, PT, PT, RZ, RZ, RZ, P0, !PT ;  /* 0x000000ffff0a7210 */ /* 0x008fe400007fe4ff */
[C---:B------:R-:W-:Y:S02]  /*1100*/  SHF.L.U32 R6, R7.reuse, 0x2, RZ ;  /* 0x0000000207067819 */ /* 0x040fe400000006ff */
[----:B------:R-:W-:Y:S02]  /*1110*/  SHF.L.U64.HI R7, R7, 0x2, R10 ;  /* 0x0000000207077819 */ /* 0x000fe4000001020a */
[C---:B0-----:R-:W-:Y:S02]  /*1120*/  IADD3 R10, P0, PT, R6.reuse, UR18, RZ ;  /* 0x00000012060a7c10 */ /* 0x041fe4000ff1e0ff */
[----:B------:R-:W-:Y:S02]  /*1130*/  IADD3 R6, P1, PT, R6, UR16, RZ ;  /* 0x0000001006067c10 */ /* 0x000fe4000ff3e0ff */
[----:B------:R-:W-:-:S02]  /*1140*/  IADD3.X R11, PT, PT, R7, UR19, RZ, P0, !PT ;  /* 0x00000013070b7c10 */ /* 0x000fc400087fe4ff */
[----:B------:R-:W-:-:S03]  /*1150*/  IADD3.X R7, PT, PT, R7, UR17, RZ, P1, !PT ;  /* 0x0000001107077c10 */ /* 0x000fc60008ffe4ff */
[----:B------:R-:W2:Y:S04]  /*1160*/  LDG.E R9, desc[UR12][R10.64+0x4] ;  /* 0x0000040c0a097981 */ /* 0x000ea8000c1e1900 */
[----:B------:R-:W2:Y:S01]  /*1170*/  LDG.E R13, desc[UR12][R6.64+0x4] ;  /* 0x0000040c060d7981 */ /* 0x000ea2000c1e1900 */
[----:B------:R-:W-:Y:S01]  /*1180*/  UISETP.NE.AND UP0, UPT, UR6, 0x2, UPT ;  /* 0x000000020600788c */ /* 0x000fe2000bf05270 */
[----:B--2---:R-:W-:-:S04]  /*1190*/  FADD R9, -R9, R13 ;  /* 0x0000000d09097221 */ /* 0x004fc80000000100 */
[----:B------:R-:W-:-:S05]  /*11a0*/  FFMA R9, R0, -R9, R13 ;  /* 0x8000000900097223 */ /* 0x000fca000000000d */
[----:B------:R0:W-:Y:S01]  /*11b0*/  STG.E desc[UR12][R6.64+0x4], R9 ;  /* 0x0000040906007986 */ /* 0x0001e2000c10190c */
[----:B------:R-:W-:Y:S05]  /*11c0*/  BRA.U !UP0, `(.L_x_94) ;  /* 0x0000000108147547 */ /* 0x000fea000b800000 */
[----:B------:R-:W2:Y:S04]  /*11d0*/  LDG.E R10, desc[UR12][R10.64+0x8] ;  /* 0x0000080c0a0a7981 */ /* 0x000ea8000c1e1900 */
[----:B0-----:R-:W2:Y:S02]  /*11e0*/  LDG.E R9, desc[UR12][R6.64+0x8] ;  /* 0x0000080c06097981 */ /* 0x001ea4000c1e1900 */
[----:B--2---:R-:W-:-:S04]  /*11f0*/  FADD R12, -R10, R9 ;  /* 0x000000090a0c7221 */ /* 0x004fc80000000100 */
[----:B------:R-:W-:-:S05]  /*1200*/  FFMA R9, R0, -R12, R9 ;  /* 0x8000000c00097223 */ /* 0x000fca0000000009 */
[----:B------:R0:W-:Y:S02]  /*1210*/  STG.E desc[UR12][R6.64+0x8], R9 ;  /* 0x0000080906007986 */ /* 0x0001e4000c10190c */
.L_x_94:
[----:B-1----:R-:W-:Y:S02]  /*1220*/  HFMA2 R0, -RZ, RZ, 0.96630859375, -0.0022525787353515625 ;  /* 0x3bbb989dff007431 */ /* 0x002fe400000001ff */
[----:B------:R-:W-:Y:S01]  /*1230*/  FADD R3, -R3, R8 ;  /* 0x0000000803037221 */ /* 0x000fe20000000100 */
[----:B0-2-4-:R-:W-:-:S03]  /*1240*/  MOV R7, 0x437c0000 ;  /* 0x437c000000077802 */ /* 0x015fc60000000f00 */
[----:B------:R-:W-:-:S04]  /*1250*/  FFMA.SAT R0, R3, -R0, 0.5 ;  /* 0x3f00000003007423 */ /* 0x000fc80000002800 */
[----:B------:R-:W-:-:S04]  /*1260*/  FFMA.RM R0, R0, R7, 12582913 ;  /* 0x4b40000100007423 */ /* 0x000fc80000004007 */
[C---:B------:R-:W-:Y:S01]  /*1270*/  FADD R6, R0.reuse, -12583039 ;  /* 0xcb40007f00067421 */ /* 0x040fe20000000000 */
[----:B------:R-:W-:-:S03]  /*1280*/  SHF.L.U32 R0, R0, 0x17, RZ ;  /* 0x0000001700007819 */ /* 0x000fc600000006ff */
[----:B------:R-:W-:-:S04]  /*1290*/  FFMA R6, R3, -1.4426950216293334961, -R6 ;  /* 0xbfb8aa3b03067823 */ /* 0x000fc80000000806 */
[----:B------:R-:W-:-:S06]  /*12a0*/  FFMA R3, R3, -1.925963033500011079e-08, R6 ;  /* 0xb2a5706003037823 */ /* 0x000fcc0000000006 */
[----:B------:R-:W0:Y:S02]  /*12b0*/  MUFU.EX2 R3, R3 ;  /* 0x0000000300037308 */ /* 0x000e240000000800 */
[----:B0-----:R-:W-:-:S06]  /*12c0*/  FMUL R0, R0, R3 ;  /* 0x0000000300007220 */ /* 0x001fcc0000400000 */
[----:B------:R-:W0:Y:S02]  /*12d0*/  F2F.F64.F32 R6, R0 ;  /* 0x0000000000067310 */ /* 0x000e240000201800 */
[----:B0-----:R-:W-:-:S06]  /*12e0*/  DADD R16, R6, 1 ;  /* 0x3ff0000006107429 */ /* 0x001fcc0000000000 */
[----:B------:R-:W3:Y:S04]  /*12f0*/  MUFU.RCP64H R7, R17 ;  /* 0x0000001100077308 */ /* 0x000ee80000001800 */
[----:B------:R-:W-:-:S04]  /*1300*/  IADD3 R6, PT, PT, R17, 0x300402, RZ ;  /* 0x0030040211067810 */ /* 0x000fc80007ffe0ff */
[----:B------:R-:W-:Y:S02]  /*1310*/  FSETP.GEU.AND P0, PT, |R6|, 5.8789094863358348022e-39, PT ;  /* 0x004004020600780b */ /* 0x000fe40003f0e200 */
[----:B---3--:R-:W-:-:S08]  /*1320*/  DFMA R10, -R16, R6, 1 ;  /* 0x3ff00000100a742b */ /* 0x008fd00000000106 */
[----:B------:R-:W-:-:S08]  /*1330*/  DFMA R10, R10, R10, R10 ;  /* 0x0000000a0a0a722b */ /* 0x000fd0000000000a */
[----:B------:R-:W-:-:S08]  /*1340*/  DFMA R10, R6, R10, R6 ;  /* 0x0000000a060a722b */ /* 0x000fd00000000006 */
        /* <DEDUP_REMOVED lines=9> */
.L_x_97:
[----:B------:R-:W0:Y:S01]  /*13e0*/  F2F.F32.F64 R0, R10 ;  /* 0x0000000a00007310 */ /* 0x000e220000301000 */
[----:B------:R-:W-:Y:S01]  /*13f0*/  MOV R6, 0x3e055027 ;  /* 0x3e05502700067802 */ /* 0x000fe20000000f00 */
[----:B------:R-:W1:Y:S01]  /*1400*/  LDCU UR4, c[0x0][0x3a0] ;  /* 0x00007400ff0477ac */ /* 0x000e620008000800 */
[----:B------:R-:W-:Y:S02]  /*1410*/  IADD3 R2, PT, PT, R2, 0x1, RZ ;  /* 0x0000000102027810 */ /* 0x000fe40007ffe0ff */
[----:B0-----:R-:W-:-:S13]  /*1420*/  FSETP.GEU.AND P0, PT, R0, 1.175494350822287508e-38, PT ;  /* 0x008000000000780b */ /* 0x001fda0003f0e000 */
[----:B------:R-:W-:-:S05]  /*1430*/  @!P0 FMUL R0, R0, 8388608 ;  /* 0x4b00000000008820 */ /* 0x000fca0000400000 */
[----:B------:R-:W-:-:S04]  /*1440*/  IADD3 R3, PT, PT, R0, -0x3f2aaaab, RZ ;  /* 0xc0d5555500037810 */ /* 0x000fc80007ffe0ff */
[----:B------:R-:W-:-:S04]  /*1450*/  LOP3.LUT R7, R3, 0xff800000, RZ, 0xc0, !PT ;  /* 0xff80000003077812 */ /* 0x000fc800078ec0ff */
[----:B------:R-:W-:-:S05]  /*1460*/  IADD3 R3, PT, PT, R0, -R7, RZ ;  /* 0x8000000700037210 */ /* 0x000fca0007ffe0ff */
[----:B------:R-:W-:Y:S01]  /*1470*/  FADD R9, R3, -1 ;  /* 0xbf80000003097421 */ /* 0x000fe20000000000 */
[----:B------:R-:W-:Y:S02]  /*1480*/  FSEL R3, RZ, -23, P0 ;  /* 0xc1b80000ff037808 */ /* 0x000fe40000000000 */
[----:B------:R-:W-:Y:S01]  /*1490*/  ISETP.GT.U32.AND P0, PT, R0, 0x7f7fffff, PT ;  /* 0x7f7fffff0000780c */ /* 0x000fe20003f04070 */
[----:B------:R-:W-:-:S04]  /*14a0*/  FFMA R6, R9, -R6, 0.14084610342979431152 ;  /* 0x3e1039f609067423 */ /* 0x000fc80000000806 */
[----:B------:R-:W-:-:S04]  /*14b0*/  FFMA R6, R9, R6, -0.12148627638816833496 ;  /* 0xbdf8cdcc09067423 */ /* 0x000fc80000000006 */
[----:B------:R-:W-:-:S04]  /*14c0*/  FFMA R6, R9, R6, 0.13980610668659210205 ;  /* 0x3e0f295509067423 */ /* 0x000fc80000000006 */
[----:B------:R-:W-:-:S04]  /*14d0*/  FFMA R6, R9, R6, -0.16684235632419586182 ;  /* 0xbe2ad8b909067423 */ /* 0x000fc80000000006 */
[----:B------:R-:W-:-:S04]  /*14e0*/  FFMA R6, R9, R6, 0.20012299716472625732 ;  /* 0x3e4ced0b09067423 */ /* 0x000fc80000000006 */
[----:B------:R-:W-:-:S04]  /*14f0*/  FFMA R6, R9, R6, -0.24999669194221496582 ;  /* 0xbe7fff2209067423 */ /* 0x000fc80000000006 */
[----:B------:R-:W-:-:S04]  /*1500*/  FFMA R6, R9, R6, 0.33333182334899902344 ;  /* 0x3eaaaa7809067423 */ /* 0x000fc80000000006 */
[C---:B------:R-:W-:Y:S01]  /*1510*/  FFMA R10, R9.reuse, R6, -0.5 ;  /* 0xbf000000090a7423 */ /* 0x040fe20000000006 */
[----:B------:R-:W-:Y:S02]  /*1520*/  I2FP.F32.S32 R6, R7 ;  /* 0x0000000700067245 */ /* 0x000fe40000201400 */
[----:B------:R-:W-:Y:S01]  /*1530*/  MOV R7, 0x7f800000 ;  /* 0x7f80000000077802 */ /* 0x000fe20000000f00 */
[C---:B------:R-:W-:Y:S02]  /*1540*/  FMUL R10, R9.reuse, R10 ;  /* 0x0000000a090a7220 */ /* 0x040fe40000400000 */
[----:B------:R-:W-:Y:S02]  /*1550*/  FFMA R3, R6, 1.1920928955078125e-07, R3 ;  /* 0x3400000006037823 */ /* 0x000fe40000000003 */
[----:B------:R-:W-:-:S04]  /*1560*/  FFMA R10, R9, R10, R9 ;  /* 0x0000000a090a7223 */ /* 0x000fc80000000009 */
[----:B------:R-:W-:Y:S01]  /*1570*/  FFMA R3, R3, 0.69314718246459960938, R10 ;  /* 0x3f31721803037823 */ /* 0x000fe2000000000a */
[C---:B------:R-:W-:Y:S01]  /*1580*/  @P0 FFMA R3, R0.reuse, R7, +INF ;  /* 0x7f80000000030423 */ /* 0x040fe20000000007 */
[----:B------:R-:W-:-:S04]  /*1590*/  FSETP.NEU.AND P0, PT, R0, RZ, PT ;  /* 0x000000ff0000720b */ /* 0x000fc80003f0d000 */
[----:B------:R-:W-:Y:S02]  /*15a0*/  FSEL R3, R3, -INF , P0 ;  /* 0xff80000003037808 */ /* 0x000fe40000000000 */
[----:B-1----:R-:W-:-:S03]  /*15b0*/  ISETP.NE.AND P0, PT, R2, UR4, PT ;  /* 0x0000000402007c0c */ /* 0x002fc6000bf05270 */
[----:B------:R-:W-:-:S05]  /*15c0*/  FADD R3, R8, -R3 ;  /* 0x8000000308037221 */ /* 0x000fca0000000000 */
[----:B------:R0:W-:Y:S05]  /*15d0*/  STG.E desc[UR12][R4.64], R3 ;  /* 0x0000000304007986 */ /* 0x0001ea000c10190c */
[----:B------:R-:W-:Y:S05]  /*15e0*/  @!P0 EXIT ;  /* 0x000000000000894d */ /* 0x000fea0003800000 */
[----:B------:R-:W-:Y:S05]  /*15f0*/  BRA `(.L_x_98) ;  /* 0xffffffe800b87947 */ /* 0x000fea000383ffff */
.L_x_90:
[----:B------:R-:W-:Y:S02]  /*1600*/  ISETP.NE.AND P0, PT, R0, 0x1, PT ;  /* 0x000000010000780c */ /* 0x000fe40003f05270 */
[----:B------:R-:W-:-:S11]  /*1610*/  CS2R R2, SRZ ;  /* 0x0000000000027805 */ /* 0x000fd6000001ff00 */
[----:B------:R-:W-:Y:S05]  /*1620*/  @!P0 BRA `(.L_x_99) ;  /* 0x0000000800008947 */ /* 0x000fea0003800000 */
[----:B------:R-:W0:Y:S01]  /*1630*/  LDC.64 R8, c[0x0][0x390] ;  /* 0x0000e400ff087b82 */ /* 0x000e220000000a00 */
[----:B------:R-:W-:Y:S01]  /*1640*/  HFMA2 R3, -RZ, RZ, 0, 0 ;  /* 0x00000000ff037431 */ /* 0x000fe200000001ff */
[----:B------:R-:W-:-:S06]  /*1650*/  LOP3.LUT R2, R0, 0x7ffffffe, RZ, 0xc0, !PT ;  /* 0x7ffffffe00027812 */ /* 0x000fcc00078ec0ff */
[----:B------:R-:W1:Y:S02]  /*1660*/  LDC.64 R10, c[0x0][0x398] ;  /* 0x0000e600ff0a7b82 */ /* 0x000e640000000a00 */
.L_x_102:
[----:B0-2---:R-:W-:-:S04]  /*1670*/  IMAD.WIDE.U32 R12, R3, 0x4, R8 ;  /* 0x00000004030c7825 */ /* 0x005fc800078e0008 */
[----:B-1----:R-:W-:Y:S01]  /*1680*/  IMAD.WIDE.U32 R14, R3, 0x4, R10 ;  /* 0x00000004030e7825 */ /* 0x002fe200078e000a */
[----:B------:R-:W2:Y:S04]  /*1690*/  LDG.E R4, desc[UR12][R12.64] ;  /* 0x0000000c0c047981 */ /* 0x000ea8000c1e1900 */
[----:B------:R-:W2:Y:S01]  /*16a0*/  LDG.E R5, desc[UR12][R14.64] ;  /* 0x0000000c0e057981 */ /* 0x000ea2000c1e1900 */
[----:B------:R-:W-:Y:S02]  /*16b0*/  MOV R0, 0x3bbb989d ;  /* 0x3bbb989d00007802 */ /* 0x000fe40000000f00 */
[----:B------:R-:W-:Y:S01]  /*16c0*/  MOV R7, 0x437c0000 ;  /* 0x437c000000077802 */ /* 0x000fe20000000f00 */
[----:B--2---:R-:W-:-:S04]  /*16d0*/  FADD R5, R4, -R5 ;  /* 0x8000000504057221 */ /* 0x004fc80000000000 */
        /* <DEDUP_REMOVED lines=10> */
[----:B------:R-:W0:Y:S04]  /*1780*/  MUFU.RCP64H R17, R7 ;  /* 0x0000000700117308 */ /* 0x000e280000001800 */
[----:B------:R-:W-:-:S04]  /*1790*/  IADD3 R16, PT, PT, R7, 0x300402, RZ ;  /* 0x0030040207107810 */ /* 0x000fc80007ffe0ff */
[----:B------:R-:W-:Y:S02]  /*17a0*/  FSETP.GEU.AND P0, PT, |R16|, 5.8789094863358348022e-39, PT ;  /* 0x004004021000780b */ /* 0x000fe40003f0e200 */
[----:B0-----:R-:W-:-:S08]  /*17b0*/  DFMA R18, -R6, R16, 1 ;  /* 0x3ff000000612742b */ /* 0x001fd00000000110 */
[----:B------:R-:W-:-:S08]  /*17c0*/  DFMA R18, R18, R18, R18 ;  /* 0x000000121212722b */ /* 0x000fd00000000012 */
[----:B------:R-:W-:-:S08]  /*17d0*/  DFMA R18, R16, R18, R16 ;  /* 0x000000121012722b */ /* 0x000fd00000000010 */
[----:B------:R-:W-:-:S08]  /*17e0*/  DFMA R20, -R6, R18, 1 ;  /* 0x3ff000000614742b */ /* 0x000fd00000000112 */
[----:B------:R-:W-:Y:S01]  /*17f0*/  DFMA R18, R18, R20, R18 ;  /* 0x000000141212722b */ /* 0x000fe20000000012 */
[----:B------:R-:W-:Y:S10]  /*1800*/  @P0 BRA `(.L_x_100) ;  /* 0x0000000000180947 */ /* 0x000ff40003800000 */
[----:B------:R-:W-:Y:S02]  /*1810*/  LOP3.LUT R0, R7, 0x7fffffff, RZ, 0xc0, !PT ;  /* 0x7fffffff07007812 */ /* 0x000fe400078ec0ff */
[----:B------:R-:W-:Y:S02]  /*1820*/  MOV R16, R6 ;  /* 0x0000000600107202 */ /* 0x000fe40000000f00 */
[----:B------:R-:W-:Y:S02]  /*1830*/  IADD3 R6, PT, PT, R0, -0x100000, RZ ;  /* 0xfff0000000067810 */ /* 0x000fe40007ffe0ff */
[----:B------:R-:W-:Y:S02]  /*1840*/  MOV R17, R7 ;  /* 0x0000000700117202 */ /* 0x000fe40000000f00 */
[----:B------:R-:W-:-:S07]  /*1850*/  MOV R0, 0x1870 ;  /* 0x0000187000007802 */ /* 0x000fce0000000f00 */
[----:B------:R-:W-:Y:S05]  /*1860*/  CALL.REL.NOINC `($__internal_3_$__cuda_sm20_dblrcp_rn_slowpath_v3) ;  /* 0x00000008008c7944 */ /* 0x000fea0003c00000 */
.L_x_100:
[----:B------:R-:W0:Y:S01]  /*1870*/  F2F.F32.F64 R0, R18 ;  /* 0x0000001200007310 */ /* 0x000e220000301000 */
[----:B------:R-:W-:Y:S02]  /*1880*/  MOV R17, 0x3e055027 ;  /* 0x3e05502700117802 */ /* 0x000fe40000000f00 */
[----:B0-----:R-:W-:-:S13]  /*1890*/  FSETP.GEU.AND P0, PT, R0, 1.175494350822287508e-38, PT ;  /* 0x008000000000780b */ /* 0x001fda0003f0e000 */
[----:B------:R-:W-:-:S05]  /*18a0*/  @!P0 FMUL R0, R0, 8388608 ;  /* 0x4b00000000008820 */ /* 0x000fca0000400000 */
[----:B------:R-:W-:-:S04]  /*18b0*/  IADD3 R5, PT, PT, R0, -0x3f2aaaab, RZ ;  /* 0xc0d5555500057810 */ /* 0x000fc80007ffe0ff */
[----:B------:R-:W-:-:S04]  /*18c0*/  LOP3.LUT R7, R5, 0xff800000, RZ, 0xc0, !PT ;  /* 0xff80000005077812 */ /* 0x000fc800078ec0ff */
[-C--:B------:R-:W-:Y:S02]  /*18d0*/  IADD3 R5, PT, PT, R0, -R7.reuse, RZ ;  /* 0x8000000700057210 */ /* 0x080fe40007ffe0ff */
[----:B------:R-:W-:Y:S02]  /*18e0*/  I2FP.F32.S32 R6, R7 ;  /* 0x0000000700067245 */ /* 0x000fe40000201400 */
[----:B------:R-:W-:Y:S01]  /*18f0*/  MOV R7, 0x7f800000 ;  /* 0x7f80000000077802 */ /* 0x000fe20000000f00 */
[----:B------:R-:W-:-:S04]  /*1900*/  FADD R16, R5, -1 ;  /* 0xbf80000005107421 */ /* 0x000fc80000000000 */
[----:B------:R-:W-:-:S04]  /*1910*/  FFMA R5, R16, -R17, 0.14084610342979431152 ;  /* 0x3e1039f610057423 */ /* 0x000fc80000000811 */
[----:B------:R-:W-:-:S04]  /*1920*/  FFMA R5, R16, R5, -0.12148627638816833496 ;  /* 0xbdf8cdcc10057423 */ /* 0x000fc80000000005 */
[----:B------:R-:W-:-:S04]  /*1930*/  FFMA R5, R16, R5, 0.13980610668659210205 ;  /* 0x3e0f295510057423 */ /* 0x000fc80000000005 */
[----:B------:R-:W-:-:S04]  /*1940*/  FFMA R5, R16, R5, -0.16684235632419586182 ;  /* 0xbe2ad8b910057423 */ /* 0x000fc80000000005 */
[----:B------:R-:W-:-:S04]  /*1950*/  FFMA R5, R16, R5, 0.20012299716472625732 ;  /* 0x3e4ced0b10057423 */ /* 0x000fc80000000005 */
[----:B------:R-:W-:-:S04]  /*1960*/  FFMA R5, R16, R5, -0.24999669194221496582 ;  /* 0xbe7fff2210057423 */ /* 0x000fc80000000005 */
[----:B------:R-:W-:-:S04]  /*1970*/  FFMA R5, R16, R5, 0.33333182334899902344 ;  /* 0x3eaaaa7810057423 */ /* 0x000fc80000000005 */
[----:B------:R-:W-:Y:S01]  /*1980*/  FFMA R17, R16, R5, -0.5 ;  /* 0xbf00000010117423 */ /* 0x000fe20000000005 */
[----:B------:R-:W-:Y:S02]  /*1990*/  FSEL R5, RZ, -23, P0 ;  /* 0xc1b80000ff057808 */ /* 0x000fe40000000000 */
[----:B------:R-:W-:Y:S01]  /*19a0*/  ISETP.GT.U32.AND P0, PT, R0, 0x7f7fffff, PT ;  /* 0x7f7fffff0000780c */ /* 0x000fe20003f04070 */
[----:B------:R-:W-:Y:S02]  /*19b0*/  FMUL R17, R16, R17 ;  /* 0x0000001110117220 */ /* 0x000fe40000400000 */
[----:B------:R-:W-:Y:S02]  /*19c0*/  FFMA R5, R6, 1.1920928955078125e-07, R5 ;  /* 0x3400000006057823 */ /* 0x000fe40000000005 */
[----:B------:R-:W-:-:S04]  /*19d0*/  FFMA R16, R16, R17, R16 ;  /* 0x0000001110107223 */ /* 0x000fc80000000010 */
[----:B------:R-:W-:-:S04]  /*19e0*/  FFMA R5, R5, 0.69314718246459960938, R16 ;  /* 0x3f31721805057823 */ /* 0x000fc80000000010 */
[C---:B------:R-:W-:Y:S01]  /*19f0*/  @P0 FFMA R5, R0.reuse, R7, +INF ;  /* 0x7f80000000050423 */ /* 0x040fe20000000007 */
[----:B------:R-:W-:-:S04]  /*1a00*/  FSETP.NEU.AND P0, PT, R0, RZ, PT ;  /* 0x000000ff0000720b */ /* 0x000fc80003f0d000 */
[----:B------:R-:W-:-:S05]  /*1a10*/  FSEL R5, R5, -INF , P0 ;  /* 0xff80000005057808 */ /* 0x000fca0000000000 */
[----:B------:R-:W-:Y:S02]  /*1a20*/  FADD R5, R4, -R5 ;  /* 0x8000000504057221 */ /* 0x000fe40000000000 */
[----:B------:R-:W2:Y:S04]  /*1a30*/  LDG.E R4, desc[UR12][R12.64+0x4] ;  /* 0x0000040c0c047981 */ /* 0x000ea8000c1e1900 */
[----:B------:R0:W-:Y:S04]  /*1a40*/  STG.E desc[UR12][R12.64], R5 ;  /* 0x000000050c007986 */ /* 0x0001e8000c10190c */
[----:B------:R-:W2:Y:S01]  /*1a50*/  LDG.E R15, desc[UR12][R14.64+0x4] ;  /* 0x0000040c0e0f7981 */ /* 0x000ea2000c1e1900 */
[----:B------:R-:W-:-:S02]  /*1a60*/  MOV R7, 0x3bbb989d ;  /* 0x3bbb989d00077802 */ /* 0x000fc40000000f00 */
[----:B------:R-:W-:Y:S01]  /*1a70*/  MOV R17, 0x437c0000 ;  /* 0x437c000000117802 */ /* 0x000fe20000000f00 */
[----:B--2---:R-:W-:-:S04]  /*1a80*/  FADD R0, R4, -R15 ;  /* 0x8000000f04007221 */ /* 0x004fc80000000000 */
[----:B------:R-:W-:-:S04]  /*1a90*/  FFMA.SAT R6, R0, -R7, 0.5 ;  /* 0x3f00000000067423 */ /* 0x000fc80000002807 */
[----:B------:R-:W-:-:S04]  /*1aa0*/  FFMA.RM R6, R6, R17, 12582913 ;  /* 0x4b40000106067423 */ /* 0x000fc80000004011 */
[C---:B------:R-:W-:Y:S01]  /*1ab0*/  FADD R7, R6.reuse, -12583039 ;  /* 0xcb40007f06077421 */ /* 0x040fe20000000000 */
[----:B------:R-:W-:-:S03]  /*1ac0*/  SHF.L.U32 R6, R6, 0x17, RZ ;  /* 0x0000001706067819 */ /* 0x000fc600000006ff */
[----:B------:R-:W-:-:S04]  /*1ad0*/  FFMA R7, R0, -1.4426950216293334961, -R7 ;  /* 0xbfb8aa3b00077823 */ /* 0x000fc80000000807 */
[----:B------:R-:W-:-:S04]  /*1ae0*/  FFMA R0, R0, -1.925963033500011079e-08, R7 ;  /* 0xb2a5706000007823 */ /* 0x000fc80000000007 */
        /* <DEDUP_REMOVED lines=19> */
.L_x_101:
[----:B------:R-:W0:Y:S01]  /*1c20*/  F2F.F32.F64 R0, R14 ;  /* 0x0000000e00007310 */ /* 0x000e220000301000 */
[----:B------:R-:W-:Y:S02]  /*1c30*/  MOV R17, 0x3e055027 ;  /* 0x3e05502700117802 */ /* 0x000fe40000000f00 */
[----:B------:R-:W-:Y:S02]  /*1c40*/  IADD3 R3, PT, PT, R3, 0x2, RZ ;  /* 0x0000000203037810 */ /* 0x000fe40007ffe0ff */
        /* <DEDUP_REMOVED lines=24> */
[----:B------:R-:W-:Y:S02]  /*1dd0*/  FSEL R5, R5, -INF , P0 ;  /* 0xff80000005057808 */ /* 0x000fe40000000000 */
[----:B------:R-:W-:-:S03]  /*1de0*/  ISETP.NE.AND P0, PT, R3, R2, PT ;  /* 0x000000020300720c */ /* 0x000fc60003f05270 */
[----:B------:R-:W-:-:S05]  /*1df0*/  FADD R5, R4, -R5 ;  /* 0x8000000504057221 */ /* 0x000fca0000000000 */
[----:B------:R2:W-:Y:S05]  /*1e00*/  STG.E desc[UR12][R12.64+0x4], R5 ;  /* 0x000004050c007986 */ /* 0x0005ea000c10190c */
[----:B------:R-:W-:Y:S05]  /*1e10*/  @P0 BRA `(.L_x_102) ;  /* 0xfffffff800140947 */ /* 0x000fea000383ffff */
[----:B------:R-:W-:-:S07]  /*1e20*/  HFMA2 R3, -RZ, RZ, 0, 0 ;  /* 0x00000000ff037431 */ /* 0x000fce00000001ff */
.L_x_99:
[----:B------:R-:W0:Y:S02]  /*1e30*/  LDC R0, c[0x0][0x3a0] ;  /* 0x0000e800ff007b82 */ /* 0x000e240000000800 */
[----:B0-----:R-:W-:-:S04]  /*1e40*/  LOP3.LUT R0, R0, 0x1, RZ, 0xc0, !PT ;  /* 0x0000000100007812 */ /* 0x001fc800078ec0ff */
[----:B------:R-:W-:-:S13]  /*1e50*/  ISETP.NE.U32.AND P0, PT, R0, 0x1, PT ;  /* 0x000000010000780c */ /* 0x000fda0003f05070 */
[----:B------:R-:W-:Y:S05]  /*1e60*/  @P0 EXIT ;  /* 0x000000000000094d */ /* 0x000fea0003800000 */
[----:B------:R-:W0:Y:S01]  /*1e70*/  LDCU.128 UR4, c[0x0][0x390] ;  /* 0x00007200ff0477ac */ /* 0x000e220008000c00 */
[C---:B------:R-:W-:Y:S02]  /*1e80*/  SHF.L.U32 R4, R2.reuse, 0x2, RZ ;  /* 0x0000000202047819 */ /* 0x040fe400000006ff */
[----:B------:R-:W-:Y:S02]  /*1e90*/  SHF.L.U64.HI R2, R2, 0x2, R3 ;  /* 0x0000000202027819 */ /* 0x000fe40000010203 */
[C---:B0-----:R-:W-:Y:S02]  /*1ea0*/  IADD3 R6, P0, PT, R4.reuse, UR6, RZ ;  /* 0x0000000604067c10 */ /* 0x041fe4000ff1e0ff */
[----:B------:R-:W-:Y:S02]  /*1eb0*/  IADD3 R4, P1, PT, R4, UR4, RZ ;  /* 0x0000000404047c10 */ /* 0x000fe4000ff3e0ff */
[C---:B------:R-:W-:Y:S02]  /*1ec0*/  IADD3.X R7, PT, PT, R2.reuse, UR7, RZ, P0, !PT ;  /* 0x0000000702077c10 */ /* 0x040fe400087fe4ff */
[----:B--2---:R-:W-:-:S04]  /*1ed0*/  IADD3.X R5, PT, PT, R2, UR5, RZ, P1, !PT ;  /* 0x0000000502057c10 */ /* 0x004fc80008ffe4ff */
[----:B------:R-:W2:Y:S04]  /*1ee0*/  LDG.E R7, desc[UR12][R6.64] ;  /* 0x0000000c06077981 */ /* 0x000ea8000c1e1900 */
[----:B------:R-:W2:Y:S01]  /*1ef0*/  LDG.E R2, desc[UR12][R4.64] ;  /* 0x0000000c04027981 */ /* 0x000ea2000c1e1900 */
[----:B------:R-:W-:Y:S01]  /*1f00*/  HFMA2 R8, -RZ, RZ, 3.7421875, 0 ;  /* 0x437c0000ff087431 */ /* 0x000fe200000001ff */
        /* <DEDUP_REMOVED lines=27> */
.L_x_103:
        /* <DEDUP_REMOVED lines=27> */
[----:B------:R-:W-:-:S05]  /*2270*/  FADD R3, R2, -R3 ;  /* 0x8000000302037221 */ /* 0x000fca0000000000 */
[----:B------:R-:W-:Y:S01]  /*2280*/  STG.E desc[UR12][R4.64], R3 ;  /* 0x0000000304007986 */ /* 0x000fe2000c10190c */
[----:B------:R-:W-:Y:S05]  /*2290*/  EXIT ;  /* 0x000000000000794d */ /* 0x000fea0003800000 */
        .weak           $__internal_3_$__cuda_sm20_dblrcp_rn_slowpath_v3
        .type           $__internal_3_$__cuda_sm20_dblrcp_rn_slowpath_v3,@function
        .size           $__internal_3_$__cuda_sm20_dblrcp_rn_slowpath_v3,(.L_x_111 - $__internal_3_$__cuda_sm20_dblrcp_rn_slowpath_v3)
$__internal_3_$__cuda_sm20_dblrcp_rn_slowpath_v3:
[----:B------:R-:W-:-:S14]  /*22a0*/  DSETP.GTU.AND P0, PT, |R16|, +INF , PT ;  /* 0x7ff000001000742a */ /* 0x000fdc0003f0c200 */
[----:B------:R-:W-:Y:S05]  /*22b0*/  @P0 BRA `(.L_x_104) ;  /* 0x0000000000780947 */ /* 0x000fea0003800000 */
[----:B------:R-:W-:-:S04]  /*22c0*/  LOP3.LUT R20, R17, 0x7fffffff, RZ, 0xc0, !PT ;  /* 0x7fffffff11147812 */ /* 0x000fc800078ec0ff */
[----:B------:R-:W-:-:S04]  /*22d0*/  IADD3 R7, PT, PT, R20, -0x1, RZ ;  /* 0xffffffff14077810 */ /* 0x000fc80007ffe0ff */
[----:B------:R-:W-:-:S13]  /*22e0*/  ISETP.GE.U32.AND P0, PT, R7, 0x7fefffff, PT ;  /* 0x7fefffff0700780c */ /* 0x000fda0003f06070 */
[----:B------:R-:W-:Y:S02]  /*22f0*/  @P0 LOP3.LUT R19, R17, 0x7ff00000, RZ, 0x3c, !PT ;  /* 0x7ff0000011130812 */ /* 0x000fe400078e3cff */
[----:B------:R-:W-:Y:S01]  /*2300*/  @P0 MOV R18, RZ ;  /* 0x000000ff00120202 */ /* 0x000fe20000000f00 */
[----:B------:R-:W-:Y:S06]  /*2310*/  @P0 BRA `(.L_x_105) ;  /* 0x0000000000680947 */ /* 0x000fec0003800000 */
[----:B------:R-:W-:-:S13]  /*2320*/  ISETP.GE.U32.AND P0, PT, R20, 0x1000001, PT ;  /* 0x010000011400780c */ /* 0x000fda0003f06070 */
[----:B------:R-:W-:Y:S05]  /*2330*/  @!P0 BRA `(.L_x_106) ;  /* 0x0000000000348947 */ /* 0x000fea0003800000 */
[----:B------:R-:W-:Y:S02]  /*2340*/  IADD3 R19, PT, PT, R17, -0x3fe00000, RZ ;  /* 0xc020000011137810 */ /* 0x000fe40007ffe0ff */
[----:B------:R-:W-:Y:S02]  /*2350*/  MOV R18, R16 ;  /* 0x0000001000127202 */ /* 0x000fe40000000f00 */
[----:B------:R-:W0:Y:S04]  /*2360*/  MUFU.RCP64H R7, R19 ;  /* 0x0000001300077308 */ /* 0x000e280000001800 */
[----:B0-----:R-:W-:-:S08]  /*2370*/  DFMA R20, -R18, R6, 1 ;  /* 0x3ff000001214742b */ /* 0x001fd00000000106 */
[----:B------:R-:W-:-:S08]  /*2380*/  DFMA R20, R20, R20, R20 ;  /* 0x000000141414722b */ /* 0x000fd00000000014 */
[----:B------:R-:W-:-:S08]  /*2390*/  DFMA R20, R6, R20, R6 ;  /* 0x000000140614722b */ /* 0x000fd00000000006 */
[----:B------:R-:W-:-:S08]  /*23a0*/  DFMA R6, -R18, R20, 1 ;  /* 0x3ff000001206742b */ /* 0x000fd00000000114 */
[----:B------:R-:W-:-:S08]  /*23b0*/  DFMA R6, R20, R6, R20 ;  /* 0x000000061406722b */ /* 0x000fd00000000014 */
[----:B------:R-:W-:-:S08]  /*23c0*/  DMUL R6, R6, 2.2250738585072013831e-308 ;  /* 0x0010000006067828 */ /* 0x000fd00000000000 */
[----:B------:R-:W-:-:S08]  /*23d0*/  DFMA R16, -R16, R6, 1 ;  /* 0x3ff000001010742b */ /* 0x000fd00000000106 */
[----:B------:R-:W-:-:S08]  /*23e0*/  DFMA R16, R16, R16, R16 ;  /* 0x000000101010722b */ /* 0x000fd00000000010 */
[----:B------:R-:W-:Y:S01]  /*23f0*/  DFMA R18, R6, R16, R6 ;  /* 0x000000100612722b */ /* 0x000fe20000000006 */
[----:B------:R-:W-:Y:S10]  /*2400*/  BRA `(.L_x_105) ;  /* 0x00000000002c7947 */ /* 0x000ff40003800000 */
.L_x_106:
[----:B------:R-:W-:-:S06]  /*2410*/  DMUL R16, R16, 8.11296384146066816958e+31 ;  /* 0x4690000010107828 */ /* 0x000fcc0000000000 */
[----:B------:R-:W0:Y:S02]  /*2420*/  MUFU.RCP64H R7, R17 ;  /* 0x0000001100077308 */ /* 0x000e240000001800 */
[----:B0-----:R-:W-:-:S08]  /*2430*/  DFMA R18, -R16, R6, 1 ;  /* 0x3ff000001012742b */ /* 0x001fd00000000106 */
[----:B------:R-:W-:-:S08]  /*2440*/  DFMA R18, R18, R18, R18 ;  /* 0x000000121212722b */ /* 0x000fd00000000012 */
[----:B------:R-:W-:-:S08]  /*2450*/  DFMA R18, R6, R18, R6 ;  /* 0x000000120612722b */ /* 0x000fd00000000006 */
[----:B------:R-:W-:-:S08]  /*2460*/  DFMA R6, -R16, R18, 1 ;  /* 0x3ff000001006742b */ /* 0x000fd00000000112 */
[----:B------:R-:W-:-:S08]  /*2470*/  DFMA R6, R18, R6, R18 ;  /* 0x000000061206722b */ /* 0x000fd00000000012 */
[----:B------:R-:W-:Y:S01]  /*2480*/  DMUL R18, R6, 8.11296384146066816958e+31 ;  /* 0x4690000006127828 */ /* 0x000fe20000000000 */
[----:B------:R-:W-:Y:S10]  /*2490*/  BRA `(.L_x_105) ;  /* 0x0000000000087947 */ /* 0x000ff40003800000 */
.L_x_104:
[----:B------:R-:W-:Y:S02]  /*24a0*/  LOP3.LUT R19, R17, 0x80000, RZ, 0xfc, !PT ;  /* 0x0008000011137812 */ /* 0x000fe400078efcff */
[----:B------:R-:W-:-:S07]  /*24b0*/  MOV R18, R16 ;  /* 0x0000001000127202 */ /* 0x000fce0000000f00 */
.L_x_105:
[----:B------:R-:W-:Y:S02]  /*24c0*/  MOV R6, R0 ;  /* 0x0000000000067202 */ /* 0x000fe40000000f00 */
[----:B------:R-:W-:-:S04]  /*24d0*/  MOV R7, 0x0 ;  /* 0x0000000000077802 */ /* 0x000fc80000000f00 */
[----:B------:R-:W-:Y:S05]  /*24e0*/  RET.REL.NODEC R6 `(_ZN15flash_attention28flash_attention_merge_kernelEPfS0_S0_S0_iii) ;  /* 0xffffffd806c47950 */ /* 0x000fea0003c3ffff */
.L_x_107:
        /* <DEDUP_REMOVED lines=9> */
.L_x_111:


//--------------------- .nv.shared._ZN15flash_attention22flash_attention_kernelILi32ELi32ELi1EEEvPfS1_S1_S1_S1_iii --------------------------
	.section	.nv.shared._ZN15flash_attention22flash_attention_kernelILi32ELi32ELi1EEEvPfS1_S1_S1_S1_iii,"aw",@nobits
	.sectionflags	@""
	.align	16
	.zero		1024


//--------------------- .nv.shared.reserved.0     --------------------------
	.section	.nv.shared.reserved.0,"aw",@nobits
	.weak		__nv_reservedSMEM_offset_0_alias
	.size		__nv_reservedSMEM_offset_0_alias, 0, 64
	.other		__nv_reservedSMEM_offset_0_alias,@"STO_CUDA_RESERVED_SHARED STV_DEFAULT"
__nv_reservedSMEM_offset_0_alias:
	.zero		0
	.zero		64


//--------------------- .nv.shared._ZN15flash_attention28flash_attention_merge_kernelEPfS0_S0_S0_iii --------------------------
	.section	.nv.shared._ZN15flash_attention28flash_attention_merge_kernelEPfS0_S0_S0_iii,"aw",@nobits
	.sectionflags	@""
	.align	16
	.zero		1024


//--------------------- .nv.constant0._ZN15flash_attention22flash_attention_kernelILi32ELi32ELi1EEEvPfS1_S1_S1_S1_iii --------------------------
	.section	.nv.constant0._ZN15flash_attention22flash_attention_kernelILi32ELi32ELi1EEEvPfS1_S1_S1_S1_iii,"a",@progbits
	.sectionflags	@""
	.align	4
.nv.constant0._ZN15flash_attention22flash_attention_kernelILi32ELi32ELi1EEEvPfS1_S1_S1_S1_iii:
	.zero		948


//--------------------- .nv.constant0._ZN15flash_attention28flash_attention_merge_kernelEPfS0_S0_S0_iii --------------------------
	.section	.nv.constant0._ZN15flash_attention28flash_attention_merge_kernelEPfS0_S0_S0_iii,"a",@progbits
	.sectionflags	@""
	.align	4
.nv.constant0._ZN15flash_attention28flash_attention_merge_kernelEPfS0_S0_S0_iii:
	.zero		940


//--------------------- SYMBOLS --------------------------

	.type		.nv.reservedSmem.offset0,@object
	.size		.nv.reservedSmem.offset0,0x4
	.type		.nv.reservedSmem.cap,@object
	.size		.nv.reservedSmem.cap,0x4
